//
// Generated by NVIDIA NVVM Compiler
//
// Compiler Build ID: CL-36424714
// Cuda compilation tools, release 13.0, V13.0.88
// Based on NVVM 20.0.0
//

.version 9.0
.target sm_100
.address_size 64

	// .globl	_Z15matrixMulGlobal6MatrixS_S_
// _ZZ15matrixMulShared6MatrixS_S_E2As has been demoted
// _ZZ15matrixMulShared6MatrixS_S_E2Bs has been demoted

.visible .entry _Z15matrixMulGlobal6MatrixS_S_(
	.param .align 8 .b8 _Z15matrixMulGlobal6MatrixS_S__param_0[24],
	.param .align 8 .b8 _Z15matrixMulGlobal6MatrixS_S__param_1[24],
	.param .align 8 .b8 _Z15matrixMulGlobal6MatrixS_S__param_2[24]
)
{
	.reg .pred 	%p<10>;
	.reg .b32 	%r<109>;
	.reg .b64 	%rd<53>;

	ld.param.u64 	%rd6, [_Z15matrixMulGlobal6MatrixS_S__param_2+16];
	ld.param.u32 	%r2, [_Z15matrixMulGlobal6MatrixS_S__param_1];
	ld.param.u32 	%r1, [_Z15matrixMulGlobal6MatrixS_S__param_0];
	ld.param.u64 	%rd7, [_Z15matrixMulGlobal6MatrixS_S__param_1+16];
	ld.param.u64 	%rd8, [_Z15matrixMulGlobal6MatrixS_S__param_0+16];
	ld.param.v2.u32 	{%r32, %r33}, [_Z15matrixMulGlobal6MatrixS_S__param_2];
	cvta.to.global.u64 	%rd1, %rd8;
	cvta.to.global.u64 	%rd2, %rd7;
	mov.u32 	%r36, %ctaid.y;
	mov.u32 	%r37, %ntid.y;
	mov.u32 	%r38, %tid.y;
	mad.lo.s32 	%r3, %r36, %r37, %r38;
	mov.u32 	%r39, %ctaid.x;
	mov.u32 	%r40, %ntid.x;
	mov.u32 	%r41, %tid.x;
	mad.lo.s32 	%r4, %r39, %r40, %r41;
	setp.lt.s32 	%p1, %r1, 1;
	mov.b32 	%r108, 0;
	@%p1 bra 	$L__BB0_12;
	mul.lo.s32 	%r5, %r1, %r3;
	and.b32  	%r6, %r1, 7;
	setp.lt.u32 	%p2, %r1, 8;
	mov.b32 	%r103, 0;
	mov.u32 	%r108, %r103;
	@%p2 bra 	$L__BB0_4;
	and.b32  	%r103, %r1, 2147483640;
	neg.s32 	%r97, %r103;
	shl.b32 	%r9, %r2, 3;
	mul.wide.u32 	%rd9, %r5, 4;
	add.s64 	%rd10, %rd9, %rd1;
	add.s64 	%rd52, %rd10, 16;
	mov.b32 	%r108, 0;
	mul.wide.s32 	%rd13, %r2, 4;
	mov.u32 	%r96, %r4;
$L__BB0_3:
	.pragma "nounroll";
	ld.global.u32 	%r45, [%rd52+-16];
	mul.wide.s32 	%rd11, %r96, 4;
	add.s64 	%rd12, %rd2, %rd11;
	ld.global.u32 	%r46, [%rd12];
	mad.lo.s32 	%r47, %r46, %r45, %r108;
	ld.global.u32 	%r48, [%rd52+-12];
	add.s64 	%rd14, %rd12, %rd13;
	ld.global.u32 	%r49, [%rd14];
	mad.lo.s32 	%r50, %r49, %r48, %r47;
	ld.global.u32 	%r51, [%rd52+-8];
	add.s64 	%rd15, %rd14, %rd13;
	ld.global.u32 	%r52, [%rd15];
	mad.lo.s32 	%r53, %r52, %r51, %r50;
	ld.global.u32 	%r54, [%rd52+-4];
	add.s64 	%rd16, %rd15, %rd13;
	ld.global.u32 	%r55, [%rd16];
	mad.lo.s32 	%r56, %r55, %r54, %r53;
	ld.global.u32 	%r57, [%rd52];
	add.s64 	%rd17, %rd16, %rd13;
	ld.global.u32 	%r58, [%rd17];
	mad.lo.s32 	%r59, %r58, %r57, %r56;
	ld.global.u32 	%r60, [%rd52+4];
	add.s64 	%rd18, %rd17, %rd13;
	ld.global.u32 	%r61, [%rd18];
	mad.lo.s32 	%r62, %r61, %r60, %r59;
	ld.global.u32 	%r63, [%rd52+8];
	add.s64 	%rd19, %rd18, %rd13;
	ld.global.u32 	%r64, [%rd19];
	mad.lo.s32 	%r65, %r64, %r63, %r62;
	ld.global.u32 	%r66, [%rd52+12];
	add.s64 	%rd20, %rd19, %rd13;
	ld.global.u32 	%r67, [%rd20];
	mad.lo.s32 	%r108, %r67, %r66, %r65;
	add.s32 	%r97, %r97, 8;
	add.s32 	%r96, %r96, %r9;
	add.s64 	%rd52, %rd52, 32;
	setp.ne.s32 	%p3, %r97, 0;
	@%p3 bra 	$L__BB0_3;
$L__BB0_4:
	setp.eq.s32 	%p4, %r6, 0;
	@%p4 bra 	$L__BB0_12;
	and.b32  	%r19, %r1, 3;
	setp.lt.u32 	%p5, %r6, 4;
	@%p5 bra 	$L__BB0_7;
	add.s32 	%r69, %r103, %r5;
	mul.wide.u32 	%rd21, %r69, 4;
	add.s64 	%rd22, %rd1, %rd21;
	ld.global.u32 	%r70, [%rd22];
	mad.lo.s32 	%r71, %r103, %r2, %r4;
	mul.wide.s32 	%rd23, %r71, 4;
	add.s64 	%rd24, %rd2, %rd23;
	ld.global.u32 	%r72, [%rd24];
	mad.lo.s32 	%r73, %r72, %r70, %r108;
	cvt.u64.u32 	%rd25, %r5;
	cvt.u64.u32 	%rd26, %r103;
	add.s64 	%rd27, %rd26, %rd25;
	shl.b64 	%rd28, %rd27, 2;
	add.s64 	%rd29, %rd1, %rd28;
	ld.global.u32 	%r74, [%rd29+4];
	mul.wide.s32 	%rd30, %r2, 4;
	add.s64 	%rd31, %rd24, %rd30;
	ld.global.u32 	%r75, [%rd31];
	mad.lo.s32 	%r76, %r75, %r74, %r73;
	ld.global.u32 	%r77, [%rd29+8];
	add.s64 	%rd32, %rd31, %rd30;
	ld.global.u32 	%r78, [%rd32];
	mad.lo.s32 	%r79, %r78, %r77, %r76;
	ld.global.u32 	%r80, [%rd29+12];
	add.s64 	%rd33, %rd32, %rd30;
	ld.global.u32 	%r81, [%rd33];
	mad.lo.s32 	%r108, %r81, %r80, %r79;
	add.s32 	%r103, %r103, 4;
$L__BB0_7:
	setp.eq.s32 	%p6, %r19, 0;
	@%p6 bra 	$L__BB0_12;
	setp.eq.s32 	%p7, %r19, 1;
	@%p7 bra 	$L__BB0_10;
	add.s32 	%r83, %r103, %r5;
	mul.wide.u32 	%rd34, %r83, 4;
	add.s64 	%rd35, %rd1, %rd34;
	ld.global.u32 	%r84, [%rd35];
	mad.lo.s32 	%r85, %r103, %r2, %r4;
	mul.wide.s32 	%rd36, %r85, 4;
	add.s64 	%rd37, %rd2, %rd36;
	ld.global.u32 	%r86, [%rd37];
	mad.lo.s32 	%r87, %r86, %r84, %r108;
	cvt.u64.u32 	%rd38, %r5;
	cvt.u64.u32 	%rd39, %r103;
	add.s64 	%rd40, %rd39, %rd38;
	shl.b64 	%rd41, %rd40, 2;
	add.s64 	%rd42, %rd1, %rd41;
	ld.global.u32 	%r88, [%rd42+4];
	mul.wide.s32 	%rd43, %r2, 4;
	add.s64 	%rd44, %rd37, %rd43;
	ld.global.u32 	%r89, [%rd44];
	mad.lo.s32 	%r108, %r89, %r88, %r87;
	add.s32 	%r103, %r103, 2;
$L__BB0_10:
	and.b32  	%r90, %r1, 1;
	setp.eq.b32 	%p8, %r90, 1;
	not.pred 	%p9, %p8;
	@%p9 bra 	$L__BB0_12;
	add.s32 	%r91, %r103, %r5;
	mul.wide.u32 	%rd45, %r91, 4;
	add.s64 	%rd46, %rd1, %rd45;
	ld.global.u32 	%r92, [%rd46];
	mad.lo.s32 	%r93, %r103, %r2, %r4;
	mul.wide.s32 	%rd47, %r93, 4;
	add.s64 	%rd48, %rd2, %rd47;
	ld.global.u32 	%r94, [%rd48];
	mad.lo.s32 	%r108, %r94, %r92, %r108;
$L__BB0_12:
	cvta.to.global.u64 	%rd49, %rd6;
	mad.lo.s32 	%r95, %r32, %r3, %r4;
	mul.wide.s32 	%rd50, %r95, 4;
	add.s64 	%rd51, %rd49, %rd50;
	st.global.u32 	[%rd51], %r108;
	ret;

}
	// .globl	_Z15matrixMulShared6MatrixS_S_
.visible .entry _Z15matrixMulShared6MatrixS_S_(
	.param .align 8 .b8 _Z15matrixMulShared6MatrixS_S__param_0[24],
	.param .align 8 .b8 _Z15matrixMulShared6MatrixS_S__param_1[24],
	.param .align 8 .b8 _Z15matrixMulShared6MatrixS_S__param_2[24]
)
{
	.reg .pred 	%p<8>;
	.reg .b32 	%r<490>;
	.reg .b64 	%rd<77>;
	// demoted variable
	.shared .align 4 .b8 _ZZ15matrixMulShared6MatrixS_S_E2As[1024];
	// demoted variable
	.shared .align 4 .b8 _ZZ15matrixMulShared6MatrixS_S_E2Bs[1024];
	ld.param.u64 	%rd4, [_Z15matrixMulShared6MatrixS_S__param_2+16];
	ld.param.u32 	%r48, [_Z15matrixMulShared6MatrixS_S__param_2+8];
	ld.param.u64 	%rd3, [_Z15matrixMulShared6MatrixS_S__param_1+16];
	ld.param.u32 	%r45, [_Z15matrixMulShared6MatrixS_S__param_1+8];
	ld.param.u64 	%rd2, [_Z15matrixMulShared6MatrixS_S__param_0+16];
	ld.param.u32 	%r42, [_Z15matrixMulShared6MatrixS_S__param_0+8];
	ld.param.v2.u32 	{%r40, %r41}, [_Z15matrixMulShared6MatrixS_S__param_0];
	mov.u32 	%r50, %ctaid.x;
	mov.u32 	%r51, %ctaid.y;
	shl.b32 	%r1, %r51, 4;
	shl.b32 	%r476, %r50, 4;
	shr.s32 	%r52, %r40, 31;
	shr.u32 	%r53, %r52, 28;
	add.s32 	%r54, %r40, %r53;
	shr.s32 	%r3, %r54, 4;
	setp.lt.s32 	%p1, %r40, 16;
	mov.b32 	%r489, 0;
	@%p1 bra 	$L__BB1_9;
	mul.lo.s32 	%r4, %r1, %r42;
	shl.b32 	%r6, %r45, 4;
	mov.u32 	%r57, %tid.y;
	mov.u32 	%r58, %tid.x;
	shl.b32 	%r59, %r57, 6;
	mov.u32 	%r60, _ZZ15matrixMulShared6MatrixS_S_E2As;
	add.s32 	%r7, %r60, %r59;
	mov.u32 	%r61, _ZZ15matrixMulShared6MatrixS_S_E2Bs;
	add.s32 	%r62, %r61, %r59;
	shl.b32 	%r63, %r58, 2;
	add.s32 	%r8, %r62, %r63;
	add.s32 	%r64, %r3, -1;
	setp.lt.u32 	%p2, %r64, 3;
	mov.b32 	%r487, 0;
	mov.u32 	%r489, %r487;
	@%p2 bra 	$L__BB1_4;
	and.b32  	%r66, %r3, 134217724;
	neg.s32 	%r481, %r66;
	add.s32 	%r480, %r4, 32;
	add.s32 	%r479, %r6, %r476;
	shl.b32 	%r67, %r45, 5;
	add.s32 	%r478, %r67, %r476;
	mad.lo.s32 	%r477, %r45, 48, %r476;
	mov.b32 	%r489, 0;
$L__BB1_3:
	.pragma "nounroll";
	and.b32  	%r487, %r3, 134217724;
	add.s32 	%r68, %r480, -32;
	cvt.s64.s32 	%rd5, %r68;
	cvt.s64.s32 	%rd6, %r476;
	mov.u32 	%r69, %tid.y;
	mov.u32 	%r70, %tid.x;
	mad.lo.s32 	%r71, %r42, %r69, %r70;
	cvt.u64.u32 	%rd7, %r71;
	add.s64 	%rd8, %rd5, %rd7;
	cvta.to.global.u64 	%rd9, %rd2;
	shl.b64 	%rd10, %rd8, 2;
	add.s64 	%rd11, %rd9, %rd10;
	ld.global.u32 	%r72, [%rd11];
	shl.b32 	%r73, %r70, 2;
	add.s32 	%r74, %r7, %r73;
	st.shared.u32 	[%r74], %r72;
	mad.lo.s32 	%r75, %r45, %r69, %r70;
	cvt.u64.u32 	%rd12, %r75;
	add.s64 	%rd13, %rd6, %rd12;
	cvta.to.global.u64 	%rd14, %rd3;
	shl.b64 	%rd15, %rd13, 2;
	add.s64 	%rd16, %rd14, %rd15;
	ld.global.u32 	%r76, [%rd16];
	st.shared.u32 	[%r8], %r76;
	bar.sync 	0;
	ld.shared.u32 	%r77, [%r7];
	mov.u32 	%r78, _ZZ15matrixMulShared6MatrixS_S_E2Bs;
	add.s32 	%r79, %r78, %r73;
	ld.shared.u32 	%r80, [%r79];
	mad.lo.s32 	%r81, %r80, %r77, %r489;
	ld.shared.u32 	%r82, [%r7+4];
	ld.shared.u32 	%r83, [%r79+64];
	mad.lo.s32 	%r84, %r83, %r82, %r81;
	ld.shared.u32 	%r85, [%r7+8];
	ld.shared.u32 	%r86, [%r79+128];
	mad.lo.s32 	%r87, %r86, %r85, %r84;
	ld.shared.u32 	%r88, [%r7+12];
	ld.shared.u32 	%r89, [%r79+192];
	mad.lo.s32 	%r90, %r89, %r88, %r87;
	ld.shared.u32 	%r91, [%r7+16];
	ld.shared.u32 	%r92, [%r79+256];
	mad.lo.s32 	%r93, %r92, %r91, %r90;
	ld.shared.u32 	%r94, [%r7+20];
	ld.shared.u32 	%r95, [%r79+320];
	mad.lo.s32 	%r96, %r95, %r94, %r93;
	ld.shared.u32 	%r97, [%r7+24];
	ld.shared.u32 	%r98, [%r79+384];
	mad.lo.s32 	%r99, %r98, %r97, %r96;
	ld.shared.u32 	%r100, [%r7+28];
	ld.shared.u32 	%r101, [%r79+448];
	mad.lo.s32 	%r102, %r101, %r100, %r99;
	ld.shared.u32 	%r103, [%r7+32];
	ld.shared.u32 	%r104, [%r79+512];
	mad.lo.s32 	%r105, %r104, %r103, %r102;
	ld.shared.u32 	%r106, [%r7+36];
	ld.shared.u32 	%r107, [%r79+576];
	mad.lo.s32 	%r108, %r107, %r106, %r105;
	ld.shared.u32 	%r109, [%r7+40];
	ld.shared.u32 	%r110, [%r79+640];
	mad.lo.s32 	%r111, %r110, %r109, %r108;
	ld.shared.u32 	%r112, [%r7+44];
	ld.shared.u32 	%r113, [%r79+704];
	mad.lo.s32 	%r114, %r113, %r112, %r111;
	ld.shared.u32 	%r115, [%r7+48];
	ld.shared.u32 	%r116, [%r79+768];
	mad.lo.s32 	%r117, %r116, %r115, %r114;
	ld.shared.u32 	%r118, [%r7+52];
	ld.shared.u32 	%r119, [%r79+832];
	mad.lo.s32 	%r120, %r119, %r118, %r117;
	ld.shared.u32 	%r121, [%r7+56];
	ld.shared.u32 	%r122, [%r79+896];
	mad.lo.s32 	%r123, %r122, %r121, %r120;
	ld.shared.u32 	%r124, [%r7+60];
	ld.shared.u32 	%r125, [%r79+960];
	mad.lo.s32 	%r126, %r125, %r124, %r123;
	bar.sync 	0;
	add.s32 	%r127, %r480, -16;
	cvt.s64.s32 	%rd17, %r127;
	cvt.s64.s32 	%rd18, %r479;
	add.s64 	%rd19, %rd17, %rd7;
	shl.b64 	%rd20, %rd19, 2;
	add.s64 	%rd21, %rd9, %rd20;
	ld.global.u32 	%r128, [%rd21];
	st.shared.u32 	[%r74], %r128;
	add.s64 	%rd22, %rd18, %rd12;
	shl.b64 	%rd23, %rd22, 2;
	add.s64 	%rd24, %rd14, %rd23;
	ld.global.u32 	%r129, [%rd24];
	st.shared.u32 	[%r8], %r129;
	bar.sync 	0;
	ld.shared.u32 	%r130, [%r7];
	ld.shared.u32 	%r131, [%r79];
	mad.lo.s32 	%r132, %r131, %r130, %r126;
	ld.shared.u32 	%r133, [%r7+4];
	ld.shared.u32 	%r134, [%r79+64];
	mad.lo.s32 	%r135, %r134, %r133, %r132;
	ld.shared.u32 	%r136, [%r7+8];
	ld.shared.u32 	%r137, [%r79+128];
	mad.lo.s32 	%r138, %r137, %r136, %r135;
	ld.shared.u32 	%r139, [%r7+12];
	ld.shared.u32 	%r140, [%r79+192];
	mad.lo.s32 	%r141, %r140, %r139, %r138;
	ld.shared.u32 	%r142, [%r7+16];
	ld.shared.u32 	%r143, [%r79+256];
	mad.lo.s32 	%r144, %r143, %r142, %r141;
	ld.shared.u32 	%r145, [%r7+20];
	ld.shared.u32 	%r146, [%r79+320];
	mad.lo.s32 	%r147, %r146, %r145, %r144;
	ld.shared.u32 	%r148, [%r7+24];
	ld.shared.u32 	%r149, [%r79+384];
	mad.lo.s32 	%r150, %r149, %r148, %r147;
	ld.shared.u32 	%r151, [%r7+28];
	ld.shared.u32 	%r152, [%r79+448];
	mad.lo.s32 	%r153, %r152, %r151, %r150;
	ld.shared.u32 	%r154, [%r7+32];
	ld.shared.u32 	%r155, [%r79+512];
	mad.lo.s32 	%r156, %r155, %r154, %r153;
	ld.shared.u32 	%r157, [%r7+36];
	ld.shared.u32 	%r158, [%r79+576];
	mad.lo.s32 	%r159, %r158, %r157, %r156;
	ld.shared.u32 	%r160, [%r7+40];
	ld.shared.u32 	%r161, [%r79+640];
	mad.lo.s32 	%r162, %r161, %r160, %r159;
	ld.shared.u32 	%r163, [%r7+44];
	ld.shared.u32 	%r164, [%r79+704];
	mad.lo.s32 	%r165, %r164, %r163, %r162;
	ld.shared.u32 	%r166, [%r7+48];
	ld.shared.u32 	%r167, [%r79+768];
	mad.lo.s32 	%r168, %r167, %r166, %r165;
	ld.shared.u32 	%r169, [%r7+52];
	ld.shared.u32 	%r170, [%r79+832];
	mad.lo.s32 	%r171, %r170, %r169, %r168;
	ld.shared.u32 	%r172, [%r7+56];
	ld.shared.u32 	%r173, [%r79+896];
	mad.lo.s32 	%r174, %r173, %r172, %r171;
	ld.shared.u32 	%r175, [%r7+60];
	ld.shared.u32 	%r176, [%r79+960];
	mad.lo.s32 	%r177, %r176, %r175, %r174;
	bar.sync 	0;
	add.s32 	%r178, %r480, 16;
	cvt.s64.s32 	%rd25, %r480;
	cvt.s64.s32 	%rd26, %r478;
	add.s64 	%rd27, %rd25, %rd7;
	shl.b64 	%rd28, %rd27, 2;
	add.s64 	%rd29, %rd9, %rd28;
	ld.global.u32 	%r179, [%rd29];
	st.shared.u32 	[%r74], %r179;
	add.s64 	%rd30, %rd26, %rd12;
	shl.b64 	%rd31, %rd30, 2;
	add.s64 	%rd32, %rd14, %rd31;
	ld.global.u32 	%r180, [%rd32];
	st.shared.u32 	[%r8], %r180;
	bar.sync 	0;
	ld.shared.u32 	%r181, [%r7];
	ld.shared.u32 	%r182, [%r79];
	mad.lo.s32 	%r183, %r182, %r181, %r177;
	ld.shared.u32 	%r184, [%r7+4];
	ld.shared.u32 	%r185, [%r79+64];
	mad.lo.s32 	%r186, %r185, %r184, %r183;
	ld.shared.u32 	%r187, [%r7+8];
	ld.shared.u32 	%r188, [%r79+128];
	mad.lo.s32 	%r189, %r188, %r187, %r186;
	ld.shared.u32 	%r190, [%r7+12];
	ld.shared.u32 	%r191, [%r79+192];
	mad.lo.s32 	%r192, %r191, %r190, %r189;
	ld.shared.u32 	%r193, [%r7+16];
	ld.shared.u32 	%r194, [%r79+256];
	mad.lo.s32 	%r195, %r194, %r193, %r192;
	ld.shared.u32 	%r196, [%r7+20];
	ld.shared.u32 	%r197, [%r79+320];
	mad.lo.s32 	%r198, %r197, %r196, %r195;
	ld.shared.u32 	%r199, [%r7+24];
	ld.shared.u32 	%r200, [%r79+384];
	mad.lo.s32 	%r201, %r200, %r199, %r198;
	ld.shared.u32 	%r202, [%r7+28];
	ld.shared.u32 	%r203, [%r79+448];
	mad.lo.s32 	%r204, %r203, %r202, %r201;
	ld.shared.u32 	%r205, [%r7+32];
	ld.shared.u32 	%r206, [%r79+512];
	mad.lo.s32 	%r207, %r206, %r205, %r204;
	ld.shared.u32 	%r208, [%r7+36];
	ld.shared.u32 	%r209, [%r79+576];
	mad.lo.s32 	%r210, %r209, %r208, %r207;
	ld.shared.u32 	%r211, [%r7+40];
	ld.shared.u32 	%r212, [%r79+640];
	mad.lo.s32 	%r213, %r212, %r211, %r210;
	ld.shared.u32 	%r214, [%r7+44];
	ld.shared.u32 	%r215, [%r79+704];
	mad.lo.s32 	%r216, %r215, %r214, %r213;
	ld.shared.u32 	%r217, [%r7+48];
	ld.shared.u32 	%r218, [%r79+768];
	mad.lo.s32 	%r219, %r218, %r217, %r216;
	ld.shared.u32 	%r220, [%r7+52];
	ld.shared.u32 	%r221, [%r79+832];
	mad.lo.s32 	%r222, %r221, %r220, %r219;
	ld.shared.u32 	%r223, [%r7+56];
	ld.shared.u32 	%r224, [%r79+896];
	mad.lo.s32 	%r225, %r224, %r223, %r222;
	ld.shared.u32 	%r226, [%r7+60];
	ld.shared.u32 	%r227, [%r79+960];
	mad.lo.s32 	%r228, %r227, %r226, %r225;
	bar.sync 	0;
	cvt.s64.s32 	%rd33, %r178;
	cvt.s64.s32 	%rd34, %r477;
	add.s64 	%rd35, %rd33, %rd7;
	shl.b64 	%rd36, %rd35, 2;
	add.s64 	%rd37, %rd9, %rd36;
	ld.global.u32 	%r229, [%rd37];
	st.shared.u32 	[%r74], %r229;
	add.s64 	%rd38, %rd34, %rd12;
	shl.b64 	%rd39, %rd38, 2;
	add.s64 	%rd40, %rd14, %rd39;
	ld.global.u32 	%r230, [%rd40];
	st.shared.u32 	[%r8], %r230;
	bar.sync 	0;
	ld.shared.u32 	%r231, [%r7];
	ld.shared.u32 	%r232, [%r79];
	mad.lo.s32 	%r233, %r232, %r231, %r228;
	ld.shared.u32 	%r234, [%r7+4];
	ld.shared.u32 	%r235, [%r79+64];
	mad.lo.s32 	%r236, %r235, %r234, %r233;
	ld.shared.u32 	%r237, [%r7+8];
	ld.shared.u32 	%r238, [%r79+128];
	mad.lo.s32 	%r239, %r238, %r237, %r236;
	ld.shared.u32 	%r240, [%r7+12];
	ld.shared.u32 	%r241, [%r79+192];
	mad.lo.s32 	%r242, %r241, %r240, %r239;
	ld.shared.u32 	%r243, [%r7+16];
	ld.shared.u32 	%r244, [%r79+256];
	mad.lo.s32 	%r245, %r244, %r243, %r242;
	ld.shared.u32 	%r246, [%r7+20];
	ld.shared.u32 	%r247, [%r79+320];
	mad.lo.s32 	%r248, %r247, %r246, %r245;
	ld.shared.u32 	%r249, [%r7+24];
	ld.shared.u32 	%r250, [%r79+384];
	mad.lo.s32 	%r251, %r250, %r249, %r248;
	ld.shared.u32 	%r252, [%r7+28];
	ld.shared.u32 	%r253, [%r79+448];
	mad.lo.s32 	%r254, %r253, %r252, %r251;
	ld.shared.u32 	%r255, [%r7+32];
	ld.shared.u32 	%r256, [%r79+512];
	mad.lo.s32 	%r257, %r256, %r255, %r254;
	ld.shared.u32 	%r258, [%r7+36];
	ld.shared.u32 	%r259, [%r79+576];
	mad.lo.s32 	%r260, %r259, %r258, %r257;
	ld.shared.u32 	%r261, [%r7+40];
	ld.shared.u32 	%r262, [%r79+640];
	mad.lo.s32 	%r263, %r262, %r261, %r260;
	ld.shared.u32 	%r264, [%r7+44];
	ld.shared.u32 	%r265, [%r79+704];
	mad.lo.s32 	%r266, %r265, %r264, %r263;
	ld.shared.u32 	%r267, [%r7+48];
	ld.shared.u32 	%r268, [%r79+768];
	mad.lo.s32 	%r269, %r268, %r267, %r266;
	ld.shared.u32 	%r270, [%r7+52];
	ld.shared.u32 	%r271, [%r79+832];
	mad.lo.s32 	%r272, %r271, %r270, %r269;
	ld.shared.u32 	%r273, [%r7+56];
	ld.shared.u32 	%r274, [%r79+896];
	mad.lo.s32 	%r275, %r274, %r273, %r272;
	ld.shared.u32 	%r276, [%r7+60];
	ld.shared.u32 	%r277, [%r79+960];
	mad.lo.s32 	%r489, %r277, %r276, %r275;
	bar.sync 	0;
	add.s32 	%r481, %r481, 4;
	add.s32 	%r480, %r480, 64;
	shl.b32 	%r278, %r45, 6;
	add.s32 	%r479, %r479, %r278;
	add.s32 	%r478, %r478, %r278;
	add.s32 	%r477, %r477, %r278;
	add.s32 	%r476, %r476, %r278;
	setp.ne.s32 	%p3, %r481, 0;
	@%p3 bra 	$L__BB1_3;
$L__BB1_4:
	and.b32  	%r32, %r3, 3;
	setp.eq.s32 	%p4, %r32, 0;
	@%p4 bra 	$L__BB1_9;
	mov.u32 	%r280, %tid.y;
	mov.u32 	%r281, %tid.x;
	mad.lo.s32 	%r282, %r45, %r280, %r281;
	cvt.u64.u32 	%rd1, %r282;
	setp.eq.s32 	%p5, %r32, 1;
	@%p5 bra 	$L__BB1_7;
	shl.b32 	%r283, %r487, 4;
	mov.u32 	%r284, %ctaid.y;
	mul.lo.s32 	%r285, %r284, %r42;
	shl.b32 	%r286, %r285, 4;
	add.s32 	%r287, %r283, %r286;
	cvt.s64.s32 	%rd41, %r287;
	shl.b32 	%r288, %r45, 4;
	mov.u32 	%r289, %ctaid.x;
	shl.b32 	%r290, %r289, 4;
	mad.lo.s32 	%r291, %r288, %r487, %r290;
	cvt.s64.s32 	%rd42, %r291;
	mov.u32 	%r293, %tid.x;
	mad.lo.s32 	%r294, %r42, %r280, %r293;
	cvt.u64.u32 	%rd43, %r294;
	add.s64 	%rd44, %rd41, %rd43;
	cvta.to.global.u64 	%rd45, %rd2;
	shl.b64 	%rd46, %rd44, 2;
	add.s64 	%rd47, %rd45, %rd46;
	ld.global.u32 	%r295, [%rd47];
	shl.b32 	%r296, %r293, 2;
	add.s32 	%r297, %r7, %r296;
	st.shared.u32 	[%r297], %r295;
	add.s64 	%rd48, %rd42, %rd1;
	cvta.to.global.u64 	%rd49, %rd3;
	shl.b64 	%rd50, %rd48, 2;
	add.s64 	%rd51, %rd49, %rd50;
	ld.global.u32 	%r298, [%rd51];
	st.shared.u32 	[%r8], %r298;
	bar.sync 	0;
	ld.shared.u32 	%r299, [%r7];
	mov.u32 	%r300, _ZZ15matrixMulShared6MatrixS_S_E2Bs;
	add.s32 	%r301, %r300, %r296;
	ld.shared.u32 	%r302, [%r301];
	mad.lo.s32 	%r303, %r302, %r299, %r489;
	ld.shared.u32 	%r304, [%r7+4];
	ld.shared.u32 	%r305, [%r301+64];
	mad.lo.s32 	%r306, %r305, %r304, %r303;
	ld.shared.u32 	%r307, [%r7+8];
	ld.shared.u32 	%r308, [%r301+128];
	mad.lo.s32 	%r309, %r308, %r307, %r306;
	ld.shared.u32 	%r310, [%r7+12];
	ld.shared.u32 	%r311, [%r301+192];
	mad.lo.s32 	%r312, %r311, %r310, %r309;
	ld.shared.u32 	%r313, [%r7+16];
	ld.shared.u32 	%r314, [%r301+256];
	mad.lo.s32 	%r315, %r314, %r313, %r312;
	ld.shared.u32 	%r316, [%r7+20];
	ld.shared.u32 	%r317, [%r301+320];
	mad.lo.s32 	%r318, %r317, %r316, %r315;
	ld.shared.u32 	%r319, [%r7+24];
	ld.shared.u32 	%r320, [%r301+384];
	mad.lo.s32 	%r321, %r320, %r319, %r318;
	ld.shared.u32 	%r322, [%r7+28];
	ld.shared.u32 	%r323, [%r301+448];
	mad.lo.s32 	%r324, %r323, %r322, %r321;
	ld.shared.u32 	%r325, [%r7+32];
	ld.shared.u32 	%r326, [%r301+512];
	mad.lo.s32 	%r327, %r326, %r325, %r324;
	ld.shared.u32 	%r328, [%r7+36];
	ld.shared.u32 	%r329, [%r301+576];
	mad.lo.s32 	%r330, %r329, %r328, %r327;
	ld.shared.u32 	%r331, [%r7+40];
	ld.shared.u32 	%r332, [%r301+640];
	mad.lo.s32 	%r333, %r332, %r331, %r330;
	ld.shared.u32 	%r334, [%r7+44];
	ld.shared.u32 	%r335, [%r301+704];
	mad.lo.s32 	%r336, %r335, %r334, %r333;
	ld.shared.u32 	%r337, [%r7+48];
	ld.shared.u32 	%r338, [%r301+768];
	mad.lo.s32 	%r339, %r338, %r337, %r336;
	ld.shared.u32 	%r340, [%r7+52];
	ld.shared.u32 	%r341, [%r301+832];
	mad.lo.s32 	%r342, %r341, %r340, %r339;
	ld.shared.u32 	%r343, [%r7+56];
	ld.shared.u32 	%r344, [%r301+896];
	mad.lo.s32 	%r345, %r344, %r343, %r342;
	ld.shared.u32 	%r346, [%r7+60];
	ld.shared.u32 	%r347, [%r301+960];
	mad.lo.s32 	%r348, %r347, %r346, %r345;
	bar.sync 	0;
	add.s32 	%r349, %r287, 16;
	cvt.s64.s32 	%rd52, %r349;
	add.s32 	%r350, %r291, %r288;
	cvt.s64.s32 	%rd53, %r350;
	add.s64 	%rd54, %rd52, %rd43;
	shl.b64 	%rd55, %rd54, 2;
	add.s64 	%rd56, %rd45, %rd55;
	ld.global.u32 	%r351, [%rd56];
	st.shared.u32 	[%r297], %r351;
	add.s64 	%rd57, %rd53, %rd1;
	shl.b64 	%rd58, %rd57, 2;
	add.s64 	%rd59, %rd49, %rd58;
	ld.global.u32 	%r352, [%rd59];
	st.shared.u32 	[%r8], %r352;
	bar.sync 	0;
	ld.shared.u32 	%r353, [%r7];
	ld.shared.u32 	%r354, [%r301];
	mad.lo.s32 	%r355, %r354, %r353, %r348;
	ld.shared.u32 	%r356, [%r7+4];
	ld.shared.u32 	%r357, [%r301+64];
	mad.lo.s32 	%r358, %r357, %r356, %r355;
	ld.shared.u32 	%r359, [%r7+8];
	ld.shared.u32 	%r360, [%r301+128];
	mad.lo.s32 	%r361, %r360, %r359, %r358;
	ld.shared.u32 	%r362, [%r7+12];
	ld.shared.u32 	%r363, [%r301+192];
	mad.lo.s32 	%r364, %r363, %r362, %r361;
	ld.shared.u32 	%r365, [%r7+16];
	ld.shared.u32 	%r366, [%r301+256];
	mad.lo.s32 	%r367, %r366, %r365, %r364;
	ld.shared.u32 	%r368, [%r7+20];
	ld.shared.u32 	%r369, [%r301+320];
	mad.lo.s32 	%r370, %r369, %r368, %r367;
	ld.shared.u32 	%r371, [%r7+24];
	ld.shared.u32 	%r372, [%r301+384];
	mad.lo.s32 	%r373, %r372, %r371, %r370;
	ld.shared.u32 	%r374, [%r7+28];
	ld.shared.u32 	%r375, [%r301+448];
	mad.lo.s32 	%r376, %r375, %r374, %r373;
	ld.shared.u32 	%r377, [%r7+32];
	ld.shared.u32 	%r378, [%r301+512];
	mad.lo.s32 	%r379, %r378, %r377, %r376;
	ld.shared.u32 	%r380, [%r7+36];
	ld.shared.u32 	%r381, [%r301+576];
	mad.lo.s32 	%r382, %r381, %r380, %r379;
	ld.shared.u32 	%r383, [%r7+40];
	ld.shared.u32 	%r384, [%r301+640];
	mad.lo.s32 	%r385, %r384, %r383, %r382;
	ld.shared.u32 	%r386, [%r7+44];
	ld.shared.u32 	%r387, [%r301+704];
	mad.lo.s32 	%r388, %r387, %r386, %r385;
	ld.shared.u32 	%r389, [%r7+48];
	ld.shared.u32 	%r390, [%r301+768];
	mad.lo.s32 	%r391, %r390, %r389, %r388;
	ld.shared.u32 	%r392, [%r7+52];
	ld.shared.u32 	%r393, [%r301+832];
	mad.lo.s32 	%r394, %r393, %r392, %r391;
	ld.shared.u32 	%r395, [%r7+56];
	ld.shared.u32 	%r396, [%r301+896];
	mad.lo.s32 	%r397, %r396, %r395, %r394;
	ld.shared.u32 	%r398, [%r7+60];
	ld.shared.u32 	%r399, [%r301+960];
	mad.lo.s32 	%r489, %r399, %r398, %r397;
	bar.sync 	0;
	add.s32 	%r487, %r487, 2;
$L__BB1_7:
	and.b32  	%r400, %r3, 1;
	setp.eq.b32 	%p6, %r400, 1;
	not.pred 	%p7, %p6;
	@%p7 bra 	$L__BB1_9;
	shl.b32 	%r401, %r487, 4;
	mov.u32 	%r402, %ctaid.y;
	mul.lo.s32 	%r403, %r402, %r42;
	shl.b32 	%r404, %r403, 4;
	add.s32 	%r405, %r401, %r404;
	cvt.s64.s32 	%rd60, %r405;
	mul.lo.s32 	%r406, %r45, %r487;
	shl.b32 	%r407, %r406, 4;
	mov.u32 	%r408, %ctaid.x;
	shl.b32 	%r409, %r408, 4;
	add.s32 	%r410, %r407, %r409;
	cvt.s64.s32 	%rd61, %r410;
	mov.u32 	%r412, %tid.x;
	mad.lo.s32 	%r413, %r42, %r280, %r412;
	cvt.u64.u32 	%rd62, %r413;
	add.s64 	%rd63, %rd60, %rd62;
	cvta.to.global.u64 	%rd64, %rd2;
	shl.b64 	%rd65, %rd63, 2;
	add.s64 	%rd66, %rd64, %rd65;
	ld.global.u32 	%r414, [%rd66];
	shl.b32 	%r415, %r412, 2;
	add.s32 	%r416, %r7, %r415;
	st.shared.u32 	[%r416], %r414;
	add.s64 	%rd67, %rd61, %rd1;
	cvta.to.global.u64 	%rd68, %rd3;
	shl.b64 	%rd69, %rd67, 2;
	add.s64 	%rd70, %rd68, %rd69;
	ld.global.u32 	%r417, [%rd70];
	st.shared.u32 	[%r8], %r417;
	bar.sync 	0;
	ld.shared.u32 	%r418, [%r7];
	mov.u32 	%r419, _ZZ15matrixMulShared6MatrixS_S_E2Bs;
	add.s32 	%r420, %r419, %r415;
	ld.shared.u32 	%r421, [%r420];
	mad.lo.s32 	%r422, %r421, %r418, %r489;
	ld.shared.u32 	%r423, [%r7+4];
	ld.shared.u32 	%r424, [%r420+64];
	mad.lo.s32 	%r425, %r424, %r423, %r422;
	ld.shared.u32 	%r426, [%r7+8];
	ld.shared.u32 	%r427, [%r420+128];
	mad.lo.s32 	%r428, %r427, %r426, %r425;
	ld.shared.u32 	%r429, [%r7+12];
	ld.shared.u32 	%r430, [%r420+192];
	mad.lo.s32 	%r431, %r430, %r429, %r428;
	ld.shared.u32 	%r432, [%r7+16];
	ld.shared.u32 	%r433, [%r420+256];
	mad.lo.s32 	%r434, %r433, %r432, %r431;
	ld.shared.u32 	%r435, [%r7+20];
	ld.shared.u32 	%r436, [%r420+320];
	mad.lo.s32 	%r437, %r436, %r435, %r434;
	ld.shared.u32 	%r438, [%r7+24];
	ld.shared.u32 	%r439, [%r420+384];
	mad.lo.s32 	%r440, %r439, %r438, %r437;
	ld.shared.u32 	%r441, [%r7+28];
	ld.shared.u32 	%r442, [%r420+448];
	mad.lo.s32 	%r443, %r442, %r441, %r440;
	ld.shared.u32 	%r444, [%r7+32];
	ld.shared.u32 	%r445, [%r420+512];
	mad.lo.s32 	%r446, %r445, %r444, %r443;
	ld.shared.u32 	%r447, [%r7+36];
	ld.shared.u32 	%r448, [%r420+576];
	mad.lo.s32 	%r449, %r448, %r447, %r446;
	ld.shared.u32 	%r450, [%r7+40];
	ld.shared.u32 	%r451, [%r420+640];
	mad.lo.s32 	%r452, %r451, %r450, %r449;
	ld.shared.u32 	%r453, [%r7+44];
	ld.shared.u32 	%r454, [%r420+704];
	mad.lo.s32 	%r455, %r454, %r453, %r452;
	ld.shared.u32 	%r456, [%r7+48];
	ld.shared.u32 	%r457, [%r420+768];
	mad.lo.s32 	%r458, %r457, %r456, %r455;
	ld.shared.u32 	%r459, [%r7+52];
	ld.shared.u32 	%r460, [%r420+832];
	mad.lo.s32 	%r461, %r460, %r459, %r458;
	ld.shared.u32 	%r462, [%r7+56];
	ld.shared.u32 	%r463, [%r420+896];
	mad.lo.s32 	%r464, %r463, %r462, %r461;
	ld.shared.u32 	%r465, [%r7+60];
	ld.shared.u32 	%r466, [%r420+960];
	mad.lo.s32 	%r489, %r466, %r465, %r464;
	bar.sync 	0;
$L__BB1_9:
	mov.u32 	%r467, %ctaid.y;
	mul.lo.s32 	%r468, %r467, %r48;
	shl.b32 	%r469, %r468, 4;
	mov.u32 	%r470, %ctaid.x;
	shl.b32 	%r471, %r470, 4;
	add.s32 	%r472, %r469, %r471;
	cvt.s64.s32 	%rd71, %r472;
	cvta.to.global.u64 	%rd72, %rd4;
	mov.u32 	%r473, %tid.y;
	mov.u32 	%r474, %tid.x;
	mad.lo.s32 	%r475, %r48, %r473, %r474;
	cvt.u64.u32 	%rd73, %r475;
	add.s64 	%rd74, %rd71, %rd73;
	shl.b64 	%rd75, %rd74, 2;
	add.s64 	%rd76, %rd72, %rd75;
	st.global.u32 	[%rd76], %r489;
	ret;

}


// ===== COMPILED SASS (sm_100) =====

	.target	sm_100

	.elftype	@"ET_EXEC"


//--------------------- .note.nv.tkinfo           --------------------------
	.section	.note.nv.tkinfo,"",@"SHT_NOTE"
	.sectionflags	@"SHF_NOTE_NV_TKINFO"
	.tkinfo
        /*0018*/ 	.word	0x00000002
        /*0030*/ 	.string	""
        /*0030*/ 	.string	"ptxas"
        /*0030*/ 	.string	"Cuda compilation tools, release 13.0, V13.0.88"
        /*0030*/ 	.string	"Build cuda_13.0.r13.0/compiler.36424714_0"
        /*0030*/ 	.string	"-arch sm_100 -m 64 "



//--------------------- .note.nv.cuinfo           --------------------------
	.section	.note.nv.cuinfo,"",@"SHT_NOTE"
	.sectionflags	@"SHF_NOTE_NV_CUINFO"
        /*0018*/ 	.short	0x0002
        /*001a*/ 	.short	0x0064
        /*001c*/ 	.short	0x0082
	.zero		2


//--------------------- .nv.info                  --------------------------
	.section	.nv.info,"",@"SHT_CUDA_INFO"
	.align	4


	//----- nvinfo : EIATTR_REGCOUNT
	.align		4
        /*0000*/ 	.byte	0x04, 0x2f
        /*0002*/ 	.short	(.L_1 - .L_0)
	.align		4
.L_0:
        /*0004*/ 	.word	index@(_Z15matrixMulGlobal6MatrixS_S_)
        /*0008*/ 	.word	0x00000020


	//----- nvinfo : EIATTR_FRAME_SIZE
	.align		4
.L_1:
        /*000c*/ 	.byte	0x04, 0x11
        /*000e*/ 	.short	(.L_3 - .L_2)
	.align		4
.L_2:
        /*0010*/ 	.word	index@(_Z15matrixMulGlobal6MatrixS_S_)
        /*0014*/ 	.word	0x00000000


	//----- nvinfo : EIATTR_REGCOUNT
	.align		4
.L_3:
        /*0018*/ 	.byte	0x04, 0x2f
        /*001a*/ 	.short	(.L_5 - .L_4)
	.align		4
.L_4:
        /*001c*/ 	.word	index@(_Z15matrixMulShared6MatrixS_S_)
        /*0020*/ 	.word	0x00000020


	//----- nvinfo : EIATTR_FRAME_SIZE
	.align		4
.L_5:
        /*0024*/ 	.byte	0x04, 0x11
        /*0026*/ 	.short	(.L_7 - .L_6)
	.align		4
.L_6:
        /*0028*/ 	.word	index@(_Z15matrixMulShared6MatrixS_S_)
        /*002c*/ 	.word	0x00000000


	//----- nvinfo : EIATTR_MIN_STACK_SIZE
	.align		4
.L_7:
        /*0030*/ 	.byte	0x04, 0x12
        /*0032*/ 	.short	(.L_9 - .L_8)
	.align		4
.L_8:
        /*0034*/ 	.word	index@(_Z15matrixMulShared6MatrixS_S_)
        /*0038*/ 	.word	0x00000000


	//----- nvinfo : EIATTR_MIN_STACK_SIZE
	.align		4
.L_9:
        /*003c*/ 	.byte	0x04, 0x12
        /*003e*/ 	.short	(.L_11 - .L_10)
	.align		4
.L_10:
        /*0040*/ 	.word	index@(_Z15matrixMulGlobal6MatrixS_S_)
        /*0044*/ 	.word	0x00000000
.L_11:


//--------------------- .nv.compat                --------------------------
	.section	.nv.compat,"",@"SHT_CUDA_COMPAT_INFO"
	.align	4
        /*0000*/ 	.byte	0x02, 0x09, 0x00, 0x00, 0x02, 0x02, 0x01, 0x00, 0x02, 0x05, 0x05, 0x00, 0x03, 0x07, 0x01, 0x01
        /*0010*/ 	.byte	0x02, 0x03, 0x00, 0x00, 0x02, 0x06, 0x01, 0x00, 0x04, 0x0b, 0x08, 0x00, 0x09, 0x00, 0x00, 0x00
        /*0020*/ 	.byte	0x00, 0x00, 0x00, 0x00


//--------------------- .nv.info._Z15matrixMulShared6MatrixS_S_ --------------------------
	.section	.nv.info._Z15matrixMulShared6MatrixS_S_,"",@"SHT_CUDA_INFO"
	.sectionflags	@""
	.align	4


	//----- nvinfo : EIATTR_CUDA_API_VERSION
	.align		4
        /*0000*/ 	.byte	0x04, 0x37
        /*0002*/ 	.short	(.L_13 - .L_12)
.L_12:
        /*0004*/ 	.word	0x00000082


	//----- nvinfo : EIATTR_KPARAM_INFO
	.align		4
.L_13:
        /*0008*/ 	.byte	0x04, 0x17
        /*000a*/ 	.short	(.L_15 - .L_14)
.L_14:
        /*000c*/ 	.word	0x00000000
        /*0010*/ 	.short	0x0002
        /*0012*/ 	.short	0x0030
        /*0014*/ 	.byte	0x00, 0xf0, 0x61, 0x00


	//----- nvinfo : EIATTR_KPARAM_INFO
	.align		4
.L_15:
        /*0018*/ 	.byte	0x04, 0x17
        /*001a*/ 	.short	(.L_17 - .L_16)
.L_16:
        /*001c*/ 	.word	0x00000000
        /*0020*/ 	.short	0x0001
        /*0022*/ 	.short	0x0018
        /*0024*/ 	.byte	0x00, 0xf0, 0x61, 0x00


	//----- nvinfo : EIATTR_KPARAM_INFO
	.align		4
.L_17:
        /*0028*/ 	.byte	0x04, 0x17
        /*002a*/ 	.short	(.L_19 - .L_18)
.L_18:
        /*002c*/ 	.word	0x00000000
        /*0030*/ 	.short	0x0000
        /*0032*/ 	.short	0x0000
        /*0034*/ 	.byte	0x00, 0xf0, 0x61, 0x00


	//----- nvinfo : EIATTR_SPARSE_MMA_MASK
	.align		4
.L_19:
        /*0038*/ 	.byte	0x03, 0x50
        /*003a*/ 	.short	0x0000


	//----- nvinfo : EIATTR_MAXREG_COUNT
	.align		4
        /*003c*/ 	.byte	0x03, 0x1b
        /*003e*/ 	.short	0x00ff


	//----- nvinfo : EIATTR_NUM_BARRIERS
	.align		4
        /*0040*/ 	.byte	0x02, 0x4c
        /*0042*/ 	.byte	0x01
	.zero		1


	//----- nvinfo : EIATTR_MERCURY_ISA_VERSION
	.align		4
        /*0044*/ 	.byte	0x03, 0x5f
        /*0046*/ 	.short	0x0101


	//----- nvinfo : EIATTR_VRC_CTA_INIT_COUNT
	.align		4
        /*0048*/ 	.byte	0x02, 0x4a
	.zero		1
	.zero		1


	//----- nvinfo : EIATTR_EXIT_INSTR_OFFSETS
	.align		4
        /*004c*/ 	.byte	0x04, 0x1c
        /*004e*/ 	.short	(.L_21 - .L_20)


	//   ....[0]....
.L_20:
        /*0050*/ 	.word	0x00001c50


	//----- nvinfo : EIATTR_CBANK_PARAM_SIZE
	.align		4
.L_21:
        /*0054*/ 	.byte	0x03, 0x19
        /*0056*/ 	.short	0x0048


	//----- nvinfo : EIATTR_PARAM_CBANK
	.align		4
        /*0058*/ 	.byte	0x04, 0x0a
        /*005a*/ 	.short	(.L_23 - .L_22)
	.align		4
.L_22:
        /*005c*/ 	.word	index@(.nv.constant0._Z15matrixMulShared6MatrixS_S_)
        /*0060*/ 	.short	0x0380
        /*0062*/ 	.short	0x0048


	//----- nvinfo : EIATTR_SW_WAR
	.align		4
.L_23:
        /*0064*/ 	.byte	0x04, 0x36
        /*0066*/ 	.short	(.L_25 - .L_24)
.L_24:
        /*0068*/ 	.word	0x00000008
.L_25:


//--------------------- .nv.info._Z15matrixMulGlobal6MatrixS_S_ --------------------------
	.section	.nv.info._Z15matrixMulGlobal6MatrixS_S_,"",@"SHT_CUDA_INFO"
	.sectionflags	@""
	.align	4


	//----- nvinfo : EIATTR_CUDA_API_VERSION
	.align		4
        /*0000*/ 	.byte	0x04, 0x37
        /*0002*/ 	.short	(.L_27 - .L_26)
.L_26:
        /*0004*/ 	.word	0x00000082


	//----- nvinfo : EIATTR_KPARAM_INFO
	.align		4
.L_27:
        /*0008*/ 	.byte	0x04, 0x17
        /*000a*/ 	.short	(.L_29 - .L_28)
.L_28:
        /*000c*/ 	.word	0x00000000
        /*0010*/ 	.short	0x0002
        /*0012*/ 	.short	0x0030
        /*0014*/ 	.byte	0x00, 0xf0, 0x61, 0x00


	//----- nvinfo : EIATTR_KPARAM_INFO
	.align		4
.L_29:
        /*0018*/ 	.byte	0x04, 0x17
        /*001a*/ 	.short	(.L_31 - .L_30)
.L_30:
        /*001c*/ 	.word	0x00000000
        /*0020*/ 	.short	0x0001
        /*0022*/ 	.short	0x0018
        /*0024*/ 	.byte	0x00, 0xf0, 0x61, 0x00


	//----- nvinfo : EIATTR_KPARAM_INFO
	.align		4
.L_31:
        /*0028*/ 	.byte	0x04, 0x17
        /*002a*/ 	.short	(.L_33 - .L_32)
.L_32:
        /*002c*/ 	.word	0x00000000
        /*0030*/ 	.short	0x0000
        /*0032*/ 	.short	0x0000
        /*0034*/ 	.byte	0x00, 0xf0, 0x61, 0x00


	//----- nvinfo : EIATTR_SPARSE_MMA_MASK
	.align		4
.L_33:
        /*0038*/ 	.byte	0x03, 0x50
        /*003a*/ 	.short	0x0000


	//----- nvinfo : EIATTR_MAXREG_COUNT
	.align		4
        /*003c*/ 	.byte	0x03, 0x1b
        /*003e*/ 	.short	0x00ff


	//----- nvinfo : EIATTR_MERCURY_ISA_VERSION
	.align		4
        /*0040*/ 	.byte	0x03, 0x5f
        /*0042*/ 	.short	0x0101


	//----- nvinfo : EIATTR_VRC_CTA_INIT_COUNT
	.align		4
        /*0044*/ 	.byte	0x02, 0x4a
	.zero		1
	.zero		1


	//----- nvinfo : EIATTR_EXIT_INSTR_OFFSETS
	.align		4
        /*0048*/ 	.byte	0x04, 0x1c
        /*004a*/ 	.short	(.L_35 - .L_34)


	//   ....[0]....
.L_34:
        /*004c*/ 	.word	0x00000900


	//----- nvinfo : EIATTR_CBANK_PARAM_SIZE
	.align		4
.L_35:
        /*0050*/ 	.byte	0x03, 0x19
        /*0052*/ 	.short	0x0048


	//----- nvinfo : EIATTR_PARAM_CBANK
	.align		4
        /*0054*/ 	.byte	0x04, 0x0a
        /*0056*/ 	.short	(.L_37 - .L_36)
	.align		4
.L_36:
        /*0058*/ 	.word	index@(.nv.constant0._Z15matrixMulGlobal6MatrixS_S_)
        /*005c*/ 	.short	0x0380
        /*005e*/ 	.short	0x0048


	//----- nvinfo : EIATTR_SW_WAR
	.align		4
.L_37:
        /*0060*/ 	.byte	0x04, 0x36
        /*0062*/ 	.short	(.L_39 - .L_38)
.L_38:
        /*0064*/ 	.word	0x00000008
.L_39:


//--------------------- .nv.callgraph             --------------------------
	.section	.nv.callgraph,"",@"SHT_CUDA_CALLGRAPH"
	.align	4
	.sectionentsize	8
	.align		4
        /*0000*/ 	.word	0x00000000
	.align		4
        /*0004*/ 	.word	0xffffffff
	.align		4
        /*0008*/ 	.word	0x00000000
	.align		4
        /*000c*/ 	.word	0xfffffffe
	.align		4
        /*0010*/ 	.word	0x00000000
	.align		4
        /*0014*/ 	.word	0xfffffffd
	.align		4
        /*0018*/ 	.word	0x00000000
	.align		4
        /*001c*/ 	.word	0xfffffffc


//--------------------- .text._Z15matrixMulShared6MatrixS_S_ --------------------------
	.section	.text._Z15matrixMulShared6MatrixS_S_,"ax",@progbits
	.align	128
        .global         _Z15matrixMulShared6MatrixS_S_
        .type           _Z15matrixMulShared6MatrixS_S_,@function
        .size           _Z15matrixMulShared6MatrixS_S_,(.L_x_11 - _Z15matrixMulShared6MatrixS_S_)
        .other          _Z15matrixMulShared6MatrixS_S_,@"STO_CUDA_ENTRY STV_DEFAULT"
_Z15matrixMulShared6MatrixS_S_:
.text._Z15matrixMulShared6MatrixS_S_:
[----:B------:R-:W-:Y:S01]  /*0000*/  LDC R1, c[0x0][0x37c] ;  /* 0x0000df00ff017b82 */ /* 0x000fe20000000800 */
[----:B------:R-:W0:Y:S01]  /*0010*/  LDCU UR5, c[0x0][0x380] ;  /* 0x00007000ff0577ac */ /* 0x000e220008000800 */
[----:B------:R-:W1:Y:S06]  /*0020*/  S2R R0, SR_CTAID.Y ;  /* 0x0000000000007919 */ /* 0x000e6c0000002600 */
[----:B------:R-:W2:Y:S01]  /*0030*/  S2UR UR12, SR_CTAID.X ;  /* 0x00000000000c79c3 */ /* 0x000ea20000002500 */
[----:B------:R-:W-:Y:S01]  /*0040*/  HFMA2 R7, -RZ, RZ, 0, 0 ;  /* 0x00000000ff077431 */ /* 0x000fe200000001ff */
[----:B------:R-:W3:Y:S01]  /*0050*/  LDCU.64 UR10, c[0x0][0x358] ;  /* 0x00006b00ff0a77ac */ /* 0x000ee20008000a00 */
[----:B0-----:R-:W-:-:S02]  /*0060*/  UISETP.GE.AND UP0, UPT, UR5, 0x10, UPT ;  /* 0x000000100500788c */ /* 0x001fc4000bf06270 */
[----:B------:R-:W-:-:S04]  /*0070*/  USHF.R.S32.HI UR4, URZ, 0x1f, UR5 ;  /* 0x0000001fff047899 */ /* 0x000fc80008011405 */
[----:B------:R-:W-:-:S03]  /*0080*/  ULEA.HI UR4, UR4, UR5, URZ, 0x4 ;  /* 0x0000000504047291 */ /* 0x000fc6000f8f20ff */
[----:B---3--:R-:W-:Y:S09]  /*0090*/  BRA.U !UP0, `(.L_x_0) ;  /* 0x0000001908bc7547 */ /* 0x008ff2000b800000 */
[----:B------:R-:W0:Y:S01]  /*00a0*/  S2R R9, SR_TID.Y ;  /* 0x0000000000097919 */ /* 0x000e220000002200 */
[----:B------:R-:W3:Y:S01]  /*00b0*/  S2UR UR7, SR_CgaCtaId ;  /* 0x00000000000779c3 */ /* 0x000ee20000008800 */
[----:B------:R-:W-:Y:S01]  /*00c0*/  USHF.R.S32.HI UR4, URZ, 0x4, UR4 ;  /* 0x00000004ff047899 */ /* 0x000fe20008011404 */
[----:B------:R-:W-:Y:S01]  /*00d0*/  MOV R21, RZ ;  /* 0x000000ff00157202 */ /* 0x000fe20000000f00 */
[----:B------:R-:W4:Y:S01]  /*00e0*/  S2R R2, SR_TID.X ;  /* 0x0000000000027919 */ /* 0x000f220000002100 */
[----:B------:R-:W-:Y:S01]  /*00f0*/  UMOV UR5, 0x400 ;  /* 0x0000040000057882 */ /* 0x000fe20000000000 */
[----:B------:R-:W-:Y:S01]  /*0100*/  UIADD3 UR9, UPT, UPT, UR4, -0x1, URZ ;  /* 0xffffffff04097890 */ /* 0x000fe2000fffe0ff */
[----:B------:R-:W-:Y:S01]  /*0110*/  MOV R7, RZ ;  /* 0x000000ff00077202 */ /* 0x000fe20000000f00 */
[----:B------:R-:W-:Y:S02]  /*0120*/  UIADD3 UR6, UPT, UPT, UR5, 0x400, URZ ;  /* 0x0000040005067890 */ /* 0x000fe4000fffe0ff */
[----:B------:R-:W-:-:S02]  /*0130*/  UISETP.GE.U32.AND UP0, UPT, UR9, 0x3, UPT ;  /* 0x000000030900788c */ /* 0x000fc4000bf06070 */
[----:B--2---:R-:W-:Y:S02]  /*0140*/  USHF.L.U32 UR8, UR12, 0x4, URZ ;  /* 0x000000040c087899 */ /* 0x004fe400080006ff */
[----:B---3--:R-:W-:Y:S02]  /*0150*/  ULEA UR6, UR7, UR6, 0x18 ;  /* 0x0000000607067291 */ /* 0x008fe4000f8ec0ff */
[----:B------:R-:W-:-:S04]  /*0160*/  ULEA UR5, UR7, UR5, 0x18 ;  /* 0x0000000507057291 */ /* 0x000fc8000f8ec0ff */
[C---:B0-----:R-:W-:Y:S02]  /*0170*/  LEA R5, R9.reuse, UR6, 0x6 ;  /* 0x0000000609057c11 */ /* 0x041fe4000f8e30ff */
[----:B------:R-:W-:Y:S02]  /*0180*/  LEA R3, R9, UR5, 0x6 ;  /* 0x0000000509037c11 */ /* 0x000fe4000f8e30ff */
[----:B----4-:R-:W-:Y:S01]  /*0190*/  LEA R16, R2, R5, 0x2 ;  /* 0x0000000502107211 */ /* 0x010fe200078e10ff */
[----:B------:R-:W-:Y:S06]  /*01a0*/  BRA.U !UP0, `(.L_x_1) ;  /* 0x0000000d08987547 */ /* 0x000fec000b800000 */
[----:B------:R-:W0:Y:S01]  /*01b0*/  LDC R17, c[0x0][0x388] ;  /* 0x0000e200ff117b82 */ /* 0x000e220000000800 */
[----:B-1----:R-:W-:Y:S01]  /*01c0*/  SHF.L.U32 R22, R0, 0x4, RZ ;  /* 0x0000000400167819 */ /* 0x002fe200000006ff */
[----:B------:R-:W-:Y:S01]  /*01d0*/  ULOP3.LUT UR5, UR4, 0x7fffffc, URZ, 0xc0, !UPT ;  /* 0x07fffffc04057892 */ /* 0x000fe2000f8ec0ff */
[----:B------:R-:W-:Y:S01]  /*01e0*/  MOV R24, UR8 ;  /* 0x0000000800187c02 */ /* 0x000fe20008000f00 */
[----:B------:R-:W1:Y:S01]  /*01f0*/  LDCU.64 UR16, c[0x0][0x3a8] ;  /* 0x00007500ff1077ac */ /* 0x000e620008000a00 */
[----:B------:R-:W-:Y:S02]  /*0200*/  MOV R7, RZ ;  /* 0x000000ff00077202 */ /* 0x000fe40000000f00 */
[C---:B------:R-:W-:Y:S01]  /*0210*/  LEA R15, R2.reuse, R3, 0x2 ;  /* 0x00000003020f7211 */ /* 0x040fe200078e10ff */
[----:B------:R-:W2:Y:S01]  /*0220*/  LDC R13, c[0x0][0x3a0] ;  /* 0x0000e800ff0d7b82 */ /* 0x000ea20000000800 */
[----:B------:R-:W-:Y:S01]  /*0230*/  LEA R12, R2, UR6, 0x2 ;  /* 0x00000006020c7c11 */ /* 0x000fe2000f8e10ff */
[----:B------:R-:W3:Y:S01]  /*0240*/  LDCU.64 UR14, c[0x0][0x390] ;  /* 0x00007200ff0e77ac */ /* 0x000ee20008000a00 */
[----:B------:R-:W-:Y:S01]  /*0250*/  UIADD3 UR5, UPT, UPT, -UR5, URZ, URZ ;  /* 0x000000ff05057290 */ /* 0x000fe2000fffe1ff */
[----:B0-----:R-:W-:-:S02]  /*0260*/  IMAD R22, R22, R17, 0x20 ;  /* 0x0000002016167424 */ /* 0x001fc400078e0211 */
[C-C-:B------:R-:W-:Y:S02]  /*0270*/  IMAD R17, R9.reuse, R17, R2.reuse ;  /* 0x0000001109117224 */ /* 0x140fe400078e0202 */
[----:B--2---:R-:W-:Y:S01]  /*0280*/  IMAD R14, R9, R13, R2 ;  /* 0x0000000d090e7224 */ /* 0x004fe200078e0202 */
[CC--:B------:R-:W-:Y:S01]  /*0290*/  LEA R20, R13.reuse, R24.reuse, 0x4 ;  /* 0x000000180d147211 */ /* 0x0c0fe200078e20ff */
[C---:B------:R-:W-:Y:S01]  /*02a0*/  IMAD R18, R13.reuse, 0x30, R24 ;  /* 0x000000300d127824 */ /* 0x040fe200078e0218 */
[----:B-1-3--:R-:W-:-:S07]  /*02b0*/  LEA R19, R13, R24, 0x5 ;  /* 0x000000180d137211 */ /* 0x00afce00078e28ff */
.L_x_2:
[----:B------:R-:W-:Y:S02]  /*02c0*/  IADD3 R6, PT, PT, R22, -0x20, RZ ;  /* 0xffffffe016067810 */ /* 0x000fe40007ffe0ff */
[----:B------:R-:W-:Y:S02]  /*02d0*/  IADD3 R5, P0, PT, R14, R24, RZ ;  /* 0x000000180e057210 */ /* 0x000fe40007f1e0ff */
[----:B------:R-:W-:Y:S02]  /*02e0*/  IADD3 R9, P1, PT, R6, R17, RZ ;  /* 0x0000001106097210 */ /* 0x000fe40007f3e0ff */
[----:B------:R-:W-:Y:S02]  /*02f0*/  LEA.HI.X.SX32 R8, R24, RZ, 0x1, P0 ;  /* 0x000000ff18087211 */ /* 0x000fe400000f0eff */
[----:B------:R-:W-:Y:S02]  /*0300*/  LEA.HI.X.SX32 R6, R6, RZ, 0x1, P1 ;  /* 0x000000ff06067211 */ /* 0x000fe400008f0eff */
[----:B------:R-:W-:-:S02]  /*0310*/  LEA R26, P1, R9, UR14, 0x2 ;  /* 0x0000000e091a7c11 */ /* 0x000fc4000f8210ff */
[----:B------:R-:W-:Y:S02]  /*0320*/  LEA R4, P0, R5, UR16, 0x2 ;  /* 0x0000001005047c11 */ /* 0x000fe4000f8010ff */
[----:B------:R-:W-:Y:S02]  /*0330*/  LEA.HI.X R27, R9, UR15, R6, 0x2, P1 ;  /* 0x0000000f091b7c11 */ /* 0x000fe400088f1406 */
[----:B------:R-:W-:-:S03]  /*0340*/  LEA.HI.X R5, R5, UR17, R8, 0x2, P0 ;  /* 0x0000001105057c11 */ /* 0x000fc600080f1408 */
[----:B------:R-:W2:Y:S04]  /*0350*/  LDG.E R26, desc[UR10][R26.64] ;  /* 0x0000000a1a1a7981 */ /* 0x000ea8000c1e1900 */
[----:B------:R-:W3:Y:S04]  /*0360*/  LDG.E R21, desc[UR10][R4.64] ;  /* 0x0000000a04157981 */ /* 0x000ee8000c1e1900 */
[----:B--2---:R-:W-:Y:S04]  /*0370*/  STS [R15], R26 ;  /* 0x0000001a0f007388 */ /* 0x004fe80000000800 */
[----:B---3--:R-:W-:Y:S01]  /*0380*/  STS [R16], R21 ;  /* 0x0000001510007388 */ /* 0x008fe20000000800 */
[----:B------:R-:W-:Y:S06]  /*0390*/  BAR.SYNC.DEFER_BLOCKING 0x0 ;  /* 0x0000000000007b1d */ /* 0x000fec0000010000 */
[----:B------:R-:W-:Y:S04]  /*03a0*/  LDS R6, [R12] ;  /* 0x000000000c067984 */ /* 0x000fe80000000800 */
[----:B------:R-:W0:Y:S04]  /*03b0*/  LDS.128 R8, [R3] ;  /* 0x0000000003087984 */ /* 0x000e280000000c00 */
[----:B------:R-:W1:Y:S04]  /*03c0*/  LDS R28, [R12+0x40] ;  /* 0x000040000c1c7984 */ /* 0x000e680000000800 */
[----:B------:R-:W2:Y:S04]  /*03d0*/  LDS R25, [R12+0x80] ;  /* 0x000080000c197984 */ /* 0x000ea80000000800 */
[----:B------:R-:W3:Y:S04]  /*03e0*/  LDS R23, [R12+0xc0] ;  /* 0x0000c0000c177984 */ /* 0x000ee80000000800 */
[----:B------:R-:W-:Y:S04]  /*03f0*/  LDS R27, [R12+0x100] ;  /* 0x000100000c1b7984 */ /* 0x000fe80000000800 */
[----:B------:R-:W-:Y:S04]  /*0400*/  LDS R26, [R12+0x140] ;  /* 0x000140000c1a7984 */ /* 0x000fe80000000800 */
[----:B------:R-:W-:Y:S01]  /*0410*/  LDS R21, [R12+0x180] ;  /* 0x000180000c157984 */ /* 0x000fe20000000800 */
[----:B0-----:R-:W-:-:S03]  /*0420*/  IMAD R8, R8, R6, R7 ;  /* 0x0000000608087224 */ /* 0x001fc600078e0207 */
[----:B------:R-:W0:Y:S01]  /*0430*/  LDS.128 R4, [R3+0x10] ;  /* 0x0000100003047984 */ /* 0x000e220000000c00 */
[----:B-1----:R-:W-:-:S03]  /*0440*/  IMAD R8, R28, R9, R8 ;  /* 0x000000091c087224 */ /* 0x002fc600078e0208 */
[----:B------:R-:W1:Y:S01]  /*0450*/  LDS R28, [R12+0x1c0] ;  /* 0x0001c0000c1c7984 */ /* 0x000e620000000800 */
[----:B--2---:R-:W-:-:S04]  /*0460*/  IMAD R8, R25, R10, R8 ;  /* 0x0000000a19087224 */ /* 0x004fc800078e0208 */
[----:B---3--:R-:W-:Y:S02]  /*0470*/  IMAD R8, R23, R11, R8 ;  /* 0x0000000b17087224 */ /* 0x008fe400078e0208 */
[----:B------:R-:W-:Y:S02]  /*0480*/  LDS R23, [R12+0x200] ;  /* 0x000200000c177984 */ /* 0x000fe40000000800 */
[----:B0-----:R-:W-:Y:S02]  /*0490*/  IMAD R4, R4, R27, R8 ;  /* 0x0000001b04047224 */ /* 0x001fe400078e0208 */
[----:B------:R-:W0:Y:S02]  /*04a0*/  LDS.128 R8, [R3+0x20] ;  /* 0x0000200003087984 */ /* 0x000e240000000c00 */
[----:B------:R-:W-:Y:S02]  /*04b0*/  IMAD R4, R26, R5, R4 ;  /* 0x000000051a047224 */ /* 0x000fe400078e0204 */
[----:B------:R-:W2:Y:S02]  /*04c0*/  LDS R26, [R12+0x240] ;  /* 0x000240000c1a7984 */ /* 0x000ea40000000800 */
[----:B------:R-:W-:-:S02]  /*04d0*/  IMAD R4, R21, R6, R4 ;  /* 0x0000000615047224 */ /* 0x000fc400078e0204 */
[----:B------:R-:W3:Y:S02]  /*04e0*/  LDS R21, [R12+0x280] ;  /* 0x000280000c157984 */ /* 0x000ee40000000800 */
[----:B-1----:R-:W-:Y:S01]  /*04f0*/  IMAD R4, R28, R7, R4 ;  /* 0x000000071c047224 */ /* 0x002fe200078e0204 */
[----:B------:R-:W-:Y:S01]  /*0500*/  IADD3 R28, PT, PT, R22, -0x10, RZ ;  /* 0xfffffff0161c7810 */ /* 0x000fe20007ffe0ff */
[----:B------:R-:W1:Y:S03]  /*0510*/  LDS R6, [R12+0x2c0] ;  /* 0x0002c0000c067984 */ /* 0x000e660000000800 */
[----:B------:R-:W-:Y:S01]  /*0520*/  IADD3 R5, P0, PT, R17, R28, RZ ;  /* 0x0000001c11057210 */ /* 0x000fe20007f1e0ff */
[----:B------:R-:W-:Y:S03]  /*0530*/  LDS R7, [R12+0x300] ;  /* 0x000300000c077984 */ /* 0x000fe60000000800 */
[----:B------:R-:W-:Y:S01]  /*0540*/  LEA.HI.X.SX32 R28, R28, RZ, 0x1, P0 ;  /* 0x000000ff1c1c7211 */ /* 0x000fe200000f0eff */
[----:B0-----:R-:W-:Y:S01]  /*0550*/  IMAD R8, R8, R23, R4 ;  /* 0x0000001708087224 */ /* 0x001fe200078e0204 */
[C---:B------:R-:W-:Y:S01]  /*0560*/  LEA R4, P0, R5.reuse, UR14, 0x2 ;  /* 0x0000000e05047c11 */ /* 0x040fe2000f8010ff */
[----:B------:R-:W-:Y:S02]  /*0570*/  LDS R23, [R12+0x340] ;  /* 0x000340000c177984 */ /* 0x000fe40000000800 */
[----:B--2---:R-:W-:Y:S01]  /*0580*/  IMAD R8, R26, R9, R8 ;  /* 0x000000091a087224 */ /* 0x004fe200078e0208 */
[----:B------:R-:W-:-:S02]  /*0590*/  LEA.HI.X R5, R5, UR15, R28, 0x2, P0 ;  /* 0x0000000f05057c11 */ /* 0x000fc400080f141c */
[----:B------:R-:W-:Y:S01]  /*05a0*/  LDS R28, [R12+0x3c0] ;  /* 0x0003c0000c1c7984 */ /* 0x000fe20000000800 */
[----:B---3--:R-:W-:-:S03]  /*05b0*/  IMAD R8, R21, R10, R8 ;  /* 0x0000000a15087224 */ /* 0x008fc600078e0208 */
[----:B------:R-:W-:Y:S01]  /*05c0*/  LDS R21, [R12+0x380] ;  /* 0x000380000c157984 */ /* 0x000fe20000000800 */
[----:B-1----:R-:W-:-:S03]  /*05d0*/  IMAD R6, R6, R11, R8 ;  /* 0x0000000b06067224 */ /* 0x002fc600078e0208 */
[----:B------:R-:W0:Y:S01]  /*05e0*/  LDS.128 R8, [R3+0x30] ;  /* 0x0000300003087984 */ /* 0x000e220000000c00 */
[----:B------:R-:W-:Y:S01]  /*05f0*/  BAR.SYNC.DEFER_BLOCKING 0x0 ;  /* 0x0000000000007b1d */ /* 0x000fe20000010000 */
[----:B------:R-:W-:-:S04]  /*0600*/  IADD3 R25, P0, PT, R14, R20, RZ ;  /* 0x000000140e197210 */ /* 0x000fc80007f1e0ff */
[----:B------:R-:W-:Y:S02]  /*0610*/  LEA.HI.X.SX32 R27, R20, RZ, 0x1, P0 ;  /* 0x000000ff141b7211 */ /* 0x000fe400000f0eff */
[----:B------:R-:W-:-:S04]  /*0620*/  LEA R26, P0, R25, UR16, 0x2 ;  /* 0x00000010191a7c11 */ /* 0x000fc8000f8010ff */
[----:B------:R-:W-:Y:S01]  /*0630*/  LEA.HI.X R27, R25, UR17, R27, 0x2, P0 ;  /* 0x00000011191b7c11 */ /* 0x000fe200080f141b */
[----:B------:R-:W2:Y:S05]  /*0640*/  LDG.E R29, desc[UR10][R4.64] ;  /* 0x0000000a041d7981 */ /* 0x000eaa000c1e1900 */
[----:B------:R-:W3:Y:S01]  /*0650*/  LDG.E R27, desc[UR10][R26.64] ;  /* 0x0000000a1a1b7981 */ /* 0x000ee2000c1e1900 */
[----:B0-----:R-:W-:-:S04]  /*0660*/  IMAD R8, R8, R7, R6 ;  /* 0x0000000708087224 */ /* 0x001fc800078e0206 */
[----:B------:R-:W-:-:S04]  /*0670*/  IMAD R8, R23, R9, R8 ;  /* 0x0000000917087224 */ /* 0x000fc800078e0208 */
[----:B------:R-:W-:-:S04]  /*0680*/  IMAD R8, R21, R10, R8 ;  /* 0x0000000a15087224 */ /* 0x000fc800078e0208 */
[----:B------:R-:W-:Y:S01]  /*0690*/  IMAD R8, R28, R11, R8 ;  /* 0x0000000b1c087224 */ /* 0x000fe200078e0208 */
        /* <DEDUP_REMOVED lines=9> */
[----:B------:R-:W-:Y:S01]  /*0730*/  LDS R29, [R12+0x300] ;  /* 0x000300000c1d7984 */ /* 0x000fe20000000800 */
[----:B0-----:R-:W-:-:S03]  /*0740*/  IMAD R4, R4, R25, R8 ;  /* 0x0000001904047224 */ /* 0x001fc600078e0208 */
[----:B------:R-:W-:Y:S04]  /*0750*/  LDS R25, [R12+0x100] ;  /* 0x000100000c197984 */ /* 0x000fe80000000800 */
[----:B------:R-:W0:Y:S01]  /*0760*/  LDS.128 R8, [R3+0x10] ;  /* 0x0000100003087984 */ /* 0x000e220000000c00 */
[----:B-1----:R-:W-:-:S03]  /*0770*/  IMAD R4, R23, R5, R4 ;  /* 0x0000000517047224 */ /* 0x002fc600078e0204 */
[----:B------:R-:W1:Y:S01]  /*0780*/  LDS R23, [R12+0x180] ;  /* 0x000180000c177984 */ /* 0x000e620000000800 */
[----:B--2---:R-:W-:-:S03]  /*0790*/  IMAD R4, R21, R6, R4 ;  /* 0x0000000615047224 */ /* 0x004fc600078e0204 */
[----:B------:R-:W-:Y:S01]  /*07a0*/  LDS R21, [R12+0x200] ;  /* 0x000200000c157984 */ /* 0x000fe20000000800 */
[----:B---3--:R-:W-:-:S03]  /*07b0*/  IMAD R4, R28, R7, R4 ;  /* 0x000000071c047224 */ /* 0x008fc600078e0204 */
[----:B------:R-:W2:Y:S01]  /*07c0*/  LDS R28, [R12+0x1c0] ;  /* 0x0001c0000c1c7984 */ /* 0x000ea20000000800 */
[----:B0-----:R-:W-:-:S03]  /*07d0*/  IMAD R8, R8, R25, R4 ;  /* 0x0000001908087224 */ /* 0x001fc600078e0204 */
[----:B------:R-:W0:Y:S01]  /*07e0*/  LDS.128 R4, [R3+0x20] ;  /* 0x0000200003047984 */ /* 0x000e220000000c00 */
[----:B------:R-:W-:-:S03]  /*07f0*/  IMAD R9, R26, R9, R8 ;  /* 0x000000091a097224 */ /* 0x000fc600078e0208 */
[----:B------:R-:W3:Y:S01]  /*0800*/  LDS R8, [R12+0x240] ;  /* 0x000240000c087984 */ /* 0x000ee20000000800 */
[----:B-1----:R-:W-:-:S03]  /*0810*/  IMAD R23, R23, R10, R9 ;  /* 0x0000000a17177224 */ /* 0x002fc600078e0209 */
[----:B------:R-:W1:Y:S04]  /*0820*/  LDS R9, [R12+0x280] ;  /* 0x000280000c097984 */ /* 0x000e680000000800 */
[----:B------:R-:W4:Y:S01]  /*0830*/  LDS R10, [R12+0x2c0] ;  /* 0x0002c0000c0a7984 */ /* 0x000f220000000800 */
[----:B--2---:R-:W-:Y:S01]  /*0840*/  IMAD R11, R28, R11, R23 ;  /* 0x0000000b1c0b7224 */ /* 0x004fe200078e0217 */
[----:B------:R-:W-:Y:S02]  /*0850*/  IADD3 R23, P0, PT, R17, R22, RZ ;  /* 0x0000001611177210 */ /* 0x000fe40007f1e0ff */
[----:B------:R-:W-:Y:S02]  /*0860*/  LDS R28, [R12+0x3c0] ;  /* 0x0003c0000c1c7984 */ /* 0x000fe40000000800 */
[----:B------:R-:W-:Y:S01]  /*0870*/  LEA.HI.X.SX32 R26, R22, RZ, 0x1, P0 ;  /* 0x000000ff161a7211 */ /* 0x000fe200000f0eff */
[----:B0-----:R-:W-:Y:S01]  /*0880*/  IMAD R11, R4, R21, R11 ;  /* 0x00000015040b7224 */ /* 0x001fe200078e020b */
[----:B------:R-:W-:Y:S01]  /*0890*/  LEA R4, P0, R23, UR14, 0x2 ;  /* 0x0000000e17047c11 */ /* 0x000fe2000f8010ff */
[----:B------:R-:W-:Y:S02]  /*08a0*/  LDS R21, [R12+0x380] ;  /* 0x000380000c157984 */ /* 0x000fe40000000800 */
[----:B---3--:R-:W-:-:S04]  /*08b0*/  IMAD R8, R8, R5, R11 ;  /* 0x0000000508087224 */ /* 0x008fc800078e020b */
[----:B-1----:R-:W-:Y:S01]  /*08c0*/  IMAD R6, R9, R6, R8 ;  /* 0x0000000609067224 */ /* 0x002fe200078e0208 */
[----:B------:R-:W-:Y:S02]  /*08d0*/  LEA.HI.X R5, R23, UR15, R26, 0x2, P0 ;  /* 0x0000000f17057c11 */ /* 0x000fe400080f141a */
[----:B------:R-:W-:Y:S01]  /*08e0*/  LDS R23, [R12+0x340] ;  /* 0x000340000c177984 */ /* 0x000fe20000000800 */
[----:B----4-:R-:W-:-:S03]  /*08f0*/  IMAD R7, R10, R7, R6 ;  /* 0x000000070a077224 */ /* 0x010fc600078e0206 */
        /* <DEDUP_REMOVED lines=20> */
[----:B------:R-:W-:Y:S01]  /*0a40*/  LDS R26, [R12+0x140] ;  /* 0x000140000c1a7984 */ /* 0x000fe20000000800 */
[----:B0-----:R-:W-:-:S03]  /*0a50*/  IMAD R4, R4, R25, R8 ;  /* 0x0000001904047224 */ /* 0x001fc600078e0208 */
[----:B------:R-:W-:Y:S04]  /*0a60*/  LDS R25, [R12+0x100] ;  /* 0x000100000c197984 */ /* 0x000fe80000000800 */
[----:B------:R-:W0:Y:S01]  /*0a70*/  LDS.128 R8, [R3+0x10] ;  /* 0x0000100003087984 */ /* 0x000e220000000c00 */
[----:B-1----:R-:W-:-:S03]  /*0a80*/  IMAD R4, R23, R5, R4 ;  /* 0x0000000517047224 */ /* 0x002fc600078e0204 */
[----:B------:R-:W1:Y:S01]  /*0a90*/  LDS R23, [R12+0x180] ;  /* 0x000180000c177984 */ /* 0x000e620000000800 */
[----:B--2---:R-:W-:-:S03]  /*0aa0*/  IMAD R4, R21, R6, R4 ;  /* 0x0000000615047224 */ /* 0x004fc600078e0204 */
[----:B------:R-:W2:Y:S01]  /*0ab0*/  LDS R21, [R12+0x1c0] ;  /* 0x0001c0000c157984 */ /* 0x000ea20000000800 */
[----:B---3--:R-:W-:-:S04]  /*0ac0*/  IMAD R4, R28, R7, R4 ;  /* 0x000000071c047224 */ /* 0x008fc800078e0204 */
[----:B0-----:R-:W-:Y:S02]  /*0ad0*/  IMAD R8, R8, R25, R4 ;  /* 0x0000001908087224 */ /* 0x001fe400078e0204 */
[----:B------:R-:W-:Y:S04]  /*0ae0*/  LDS R25, [R12+0x200] ;  /* 0x000200000c197984 */ /* 0x000fe80000000800 */
[----:B------:R-:W0:Y:S01]  /*0af0*/  LDS.128 R4, [R3+0x20] ;  /* 0x0000200003047984 */ /* 0x000e220000000c00 */
[----:B------:R-:W-:-:S03]  /*0b00*/  IMAD R8, R26, R9, R8 ;  /* 0x000000091a087224 */ /* 0x000fc600078e0208 */
[----:B------:R-:W3:Y:S01]  /*0b10*/  LDS R26, [R12+0x240] ;  /* 0x000240000c1a7984 */ /* 0x000ee20000000800 */
[----:B-1----:R-:W-:-:S03]  /*0b20*/  IMAD R8, R23, R10, R8 ;  /* 0x0000000a17087224 */ /* 0x002fc600078e0208 */
[----:B------:R-:W1:Y:S04]  /*0b30*/  LDS R23, [R12+0x280] ;  /* 0x000280000c177984 */ /* 0x000e680000000800 */
[----:B------:R-:W4:Y:S01]  /*0b40*/  LDS R10, [R12+0x2c0] ;  /* 0x0002c0000c0a7984 */ /* 0x000f220000000800 */
[----:B--2---:R-:W-:Y:S01]  /*0b50*/  IMAD R11, R21, R11, R8 ;  /* 0x0000000b150b7224 */ /* 0x004fe200078e0208 */
[----:B------:R-:W-:Y:S02]  /*0b60*/  IADD3 R8, PT, PT, R22, 0x10, RZ ;  /* 0x0000001016087810 */ /* 0x000fe40007ffe0ff */
[----:B------:R-:W-:Y:S02]  /*0b70*/  LDS R21, [R12+0x380] ;  /* 0x000380000c157984 */ /* 0x000fe40000000800 */
[----:B------:R-:W-:-:S04]  /*0b80*/  IADD3 R9, P0, PT, R17, R8, RZ ;  /* 0x0000000811097210 */ /* 0x000fc80007f1e0ff */
[----:B------:R-:W-:Y:S02]  /*0b90*/  LEA.HI.X.SX32 R28, R8, RZ, 0x1, P0 ;  /* 0x000000ff081c7211 */ /* 0x000fe400000f0eff */
[----:B------:R-:W-:-:S04]  /*0ba0*/  LEA R8, P0, R9, UR14, 0x2 ;  /* 0x0000000e09087c11 */ /* 0x000fc8000f8010ff */
[----:B------:R-:W-:Y:S02]  /*0bb0*/  LEA.HI.X R9, R9, UR15, R28, 0x2, P0 ;  /* 0x0000000f09097c11 */ /* 0x000fe400080f141c */
[----:B------:R-:W-:Y:S01]  /*0bc0*/  LDS R28, [R12+0x3c0] ;  /* 0x0003c0000c1c7984 */ /* 0x000fe20000000800 */
[----:B0-----:R-:W-:-:S03]  /*0bd0*/  IMAD R4, R4, R25, R11 ;  /* 0x0000001904047224 */ /* 0x001fc600078e020b */
[----:B------:R-:W-:Y:S01]  /*0be0*/  LDS R11, [R12+0x300] ;  /* 0x000300000c0b7984 */ /* 0x000fe20000000800 */
[----:B---3--:R-:W-:-:S04]  /*0bf0*/  IMAD R4, R26, R5, R4 ;  /* 0x000000051a047224 */ /* 0x008fc800078e0204 */
[----:B-1----:R-:W-:-:S04]  /*0c00*/  IMAD R23, R23, R6, R4 ;  /* 0x0000000617177224 */ /* 0x002fc800078e0204 */
[----:B----4-:R-:W-:Y:S02]  /*0c10*/  IMAD R23, R10, R7, R23 ;  /* 0x000000070a177224 */ /* 0x010fe400078e0217 */
[----:B------:R-:W-:Y:S04]  /*0c20*/  LDS R10, [R12+0x340] ;  /* 0x000340000c0a7984 */ /* 0x000fe80000000800 */
        /* <DEDUP_REMOVED lines=12> */
[----:B------:R-:W-:-:S04]  /*0cf0*/  UIADD3 UR5, UPT, UPT, UR5, 0x4, URZ ;  /* 0x0000000405057890 */ /* 0x000fc8000fffe0ff */
[----:B------:R-:W-:Y:S01]  /*0d00*/  UISETP.NE.AND UP0, UPT, UR5, URZ, UPT ;  /* 0x000000ff0500728c */ /* 0x000fe2000bf05270 */
[C---:B------:R-:W-:Y:S02]  /*0d10*/  LEA R24, R13.reuse, R24, 0x6 ;  /* 0x000000180d187211 */ /* 0x040fe400078e30ff */
[C---:B------:R-:W-:Y:S02]  /*0d20*/  LEA R20, R13.reuse, R20, 0x6 ;  /* 0x000000140d147211 */ /* 0x040fe400078e30ff */
[C---:B------:R-:W-:Y:S02]  /*0d30*/  LEA R19, R13.reuse, R19, 0x6 ;  /* 0x000000130d137211 */ /* 0x040fe400078e30ff */
[----:B------:R-:W-:Y:S02]  /*0d40*/  IADD3 R22, PT, PT, R22, 0x40, RZ ;  /* 0x0000004016167810 */ /* 0x000fe40007ffe0ff */
[----:B------:R-:W-:Y:S01]  /*0d50*/  LEA R18, R13, R18, 0x6 ;  /* 0x000000120d127211 */ /* 0x000fe200078e30ff */
[----:B--2---:R-:W-:Y:S04]  /*0d60*/  STS [R15], R25 ;  /* 0x000000190f007388 */ /* 0x004fe80000000800 */
[----:B---3--:R-:W-:Y:S01]  /*0d70*/  STS [R16], R27 ;  /* 0x0000001b10007388 */ /* 0x008fe20000000800 */
[----:B------:R-:W-:Y:S06]  /*0d80*/  BAR.SYNC.DEFER_BLOCKING 0x0 ;  /* 0x0000000000007b1d */ /* 0x000fec0000010000 */
[----:B------:R-:W-:Y:S04]  /*0d90*/  LDS R23, [R12] ;  /* 0x000000000c177984 */ /* 0x000fe80000000800 */
[----:B------:R-:W0:Y:S04]  /*0da0*/  LDS.128 R8, [R3] ;  /* 0x0000000003087984 */ /* 0x000e280000000c00 */
[----:B------:R-:W1:Y:S04]  /*0db0*/  LDS R4, [R12+0x40] ;  /* 0x000040000c047984 */ /* 0x000e680000000800 */
[----:B------:R-:W2:Y:S04]  /*0dc0*/  LDS R21, [R12+0x80] ;  /* 0x000080000c157984 */ /* 0x000ea80000000800 */
[----:B------:R-:W-:Y:S04]  /*0dd0*/  LDS R25, [R12+0x100] ;  /* 0x000100000c197984 */ /* 0x000fe80000000800 */
[----:B------:R-:W-:Y:S01]  /*0de0*/  LDS R26, [R12+0x240] ;  /* 0x000240000c1a7984 */ /* 0x000fe20000000800 */
[----:B0-----:R-:W-:-:S03]  /*0df0*/  IMAD R5, R8, R23, R5 ;  /* 0x0000001708057224 */ /* 0x001fc600078e0205 */
[----:B------:R-:W0:Y:S01]  /*0e00*/  LDS R23, [R12+0xc0] ;  /* 0x0000c0000c177984 */ /* 0x000e220000000800 */
[----:B-1----:R-:W-:-:S03]  /*0e10*/  IMAD R9, R4, R9, R5 ;  /* 0x0000000904097224 */ /* 0x002fc600078e0205 */
[----:B------:R-:W1:Y:S04]  /*0e20*/  LDS.128 R4, [R3+0x10] ;  /* 0x0000100003047984 */ /* 0x000e680000000c00 */
[----:B------:R-:W3:Y:S01]  /*0e30*/  LDS R8, [R12+0x140] ;  /* 0x000140000c087984 */ /* 0x000ee20000000800 */
[----:B--2---:R-:W-:-:S03]  /*0e40*/  IMAD R10, R21, R10, R9 ;  /* 0x0000000a150a7224 */ /* 0x004fc600078e0209 */
[----:B------:R-:W-:Y:S01]  /*0e50*/  LDS R21, [R12+0x280] ;  /* 0x000280000c157984 */ /* 0x000fe20000000800 */
[----:B0-----:R-:W-:-:S03]  /*0e60*/  IMAD R11, R23, R11, R10 ;  /* 0x0000000b170b7224 */ /* 0x001fc600078e020a */
[----:B------:R-:W0:Y:S01]  /*0e70*/  LDS R23, [R12+0x180] ;  /* 0x000180000c177984 */ /* 0x000e220000000800 */
[----:B-1----:R-:W-:-:S03]  /*0e80*/  IMAD R11, R4, R25, R11 ;  /* 0x00000019040b7224 */ /* 0x002fc600078e020b */
[----:B------:R-:W1:Y:S01]  /*0e90*/  LDS R4, [R12+0x1c0] ;  /* 0x0001c0000c047984 */ /* 0x000e620000000800 */
[----:B---3--:R-:W-:-:S03]  /*0ea0*/  IMAD R5, R8, R5, R11 ;  /* 0x0000000508057224 */ /* 0x008fc600078e020b */
[----:B------:R-:W-:Y:S04]  /*0eb0*/  LDS R25, [R12+0x200] ;  /* 0x000200000c197984 */ /* 0x000fe80000000800 */
[----:B------:R-:W2:Y:S01]  /*0ec0*/  LDS.128 R8, [R3+0x20] ;  /* 0x0000200003087984 */ /* 0x000ea20000000c00 */
[----:B0-----:R-:W-:-:S03]  /*0ed0*/  IMAD R5, R23, R6, R5 ;  /* 0x0000000617057224 */ /* 0x001fc600078e0205 */
[----:B------:R-:W-:Y:S01]  /*0ee0*/  LDS R23, [R12+0x300] ;  /* 0x000300000c177984 */ /* 0x000fe20000000800 */
[----:B-1----:R-:W-:-:S04]  /*0ef0*/  IMAD R5, R4, R7, R5 ;  /* 0x0000000704057224 */ /* 0x002fc800078e0205 */
[----:B--2---:R-:W-:Y:S02]  /*0f00*/  IMAD R5, R8, R25, R5 ;  /* 0x0000001908057224 */ /* 0x004fe400078e0205 */
[----:B------:R-:W0:Y:S02]  /*0f10*/  LDS R8, [R12+0x2c0] ;  /* 0x0002c0000c087984 */ /* 0x000e240000000800 */
[----:B------:R-:W-:Y:S02]  /*0f20*/  IMAD R9, R26, R9, R5 ;  /* 0x000000091a097224 */ /* 0x000fe400078e0205 */
[----:B------:R-:W1:Y:S04]  /*0f30*/  LDS.128 R4, [R3+0x30] ;  /* 0x0000300003047984 */ /* 0x000e680000000c00 */
[----:B------:R-:W2:Y:S01]  /*0f40*/  LDS R26, [R12+0x340] ;  /* 0x000340000c1a7984 */ /* 0x000ea20000000800 */
[----:B------:R-:W-:-:S03]  /*0f50*/  IMAD R9, R21, R10, R9 ;  /* 0x0000000a15097224 */ /* 0x000fc600078e0209 */
[----:B------:R-:W3:Y:S04]  /*0f60*/  LDS R10, [R12+0x380] ;  /* 0x000380000c0a7984 */ /* 0x000ee80000000800 */
[----:B------:R-:W4:Y:S01]  /*0f70*/  LDS R21, [R12+0x3c0] ;  /* 0x0003c0000c157984 */ /* 0x000f220000000800 */
[----:B0-----:R-:W-:-:S04]  /*0f80*/  IMAD R9, R8, R11, R9 ;  /* 0x0000000b08097224 */ /* 0x001fc800078e0209 */
[----:B-1----:R-:W-:-:S04]  /*0f90*/  IMAD R4, R4, R23, R9 ;  /* 0x0000001704047224 */ /* 0x002fc800078e0209 */
[----:B--2---:R-:W-:-:S04]  /*0fa0*/  IMAD R5, R26, R5, R4 ;  /* 0x000000051a057224 */ /* 0x004fc800078e0204 */
[----:B---3--:R-:W-:-:S04]  /*0fb0*/  IMAD R6, R10, R6, R5 ;  /* 0x000000060a067224 */ /* 0x008fc800078e0205 */
[----:B----4-:R-:W-:Y:S01]  /*0fc0*/  IMAD R7, R21, R7, R6 ;  /* 0x0000000715077224 */ /* 0x010fe200078e0206 */
[----:B------:R-:W-:Y:S06]  /*0fd0*/  BAR.SYNC.DEFER_BLOCKING 0x0 ;  /* 0x0000000000007b1d */ /* 0x000fec0000010000 */
[----:B------:R-:W-:Y:S05]  /*0fe0*/  BRA.U UP0, `(.L_x_2) ;  /* 0xfffffff100b47547 */ /* 0x000fea000b83ffff */
[----:B------:R-:W-:-:S06]  /*0ff0*/  ULOP3.LUT UR5, UR4, 0x7fffffc, URZ, 0xc0, !UPT ;  /* 0x07fffffc04057892 */ /* 0x000fcc000f8ec0ff */
[----:B------:R-:W-:-:S07]  /*1000*/  MOV R21, UR5 ;  /* 0x0000000500157c02 */ /* 0x000fce0008000f00 */
.L_x_1:
[----:B------:R-:W-:-:S09]  /*1010*/  ULOP3.LUT UP0, UR5, UR4, 0x3, URZ, 0xc0, !UPT ;  /* 0x0000000304057892 */ /* 0x000fd2000f80c0ff */
[----:B------:R-:W-:Y:S05]  /*1020*/  BRA.U !UP0, `(.L_x_0) ;  /* 0x0000000908d87547 */ /* 0x000fea000b800000 */
[----:B------:R-:W0:Y:S01]  /*1030*/  S2R R17, SR_TID.Y ;  /* 0x0000000000117919 */ /* 0x000e220000002200 */
[----:B------:R-:W0:Y:S01]  /*1040*/  LDC R20, c[0x0][0x3a0] ;  /* 0x0000e800ff147b82 */ /* 0x000e220000000800 */
[----:B------:R-:W-:Y:S02]  /*1050*/  UISETP.NE.AND UP0, UPT, UR5, 0x1, UPT ;  /* 0x000000010500788c */ /* 0x000fe4000bf05270 */
[----:B------:R-:W-:-:S04]  /*1060*/  ULOP3.LUT UR4, UR4, 0x1, URZ, 0xc0, !UPT ;  /* 0x0000000104047892 */ /* 0x000fc8000f8ec0ff */
[----:B------:R-:W-:Y:S01]  /*1070*/  UISETP.NE.U32.AND UP1, UPT, UR4, 0x1, UPT ;  /* 0x000000010400788c */ /* 0x000fe2000bf25070 */
[----:B0-----:R-:W-:Y:S02]  /*1080*/  IMAD R19, R17, R20, R2 ;  /* 0x0000001411137224 */ /* 0x001fe400078e0202 */
[----:B------:R-:W-:Y:S08]  /*1090*/  BRA.U !UP0, `(.L_x_3) ;  /* 0x0000000508c87547 */ /* 0x000ff0000b800000 */
[----:B------:R-:W1:Y:S01]  /*10a0*/  LDCU UR4, c[0x0][0x388] ;  /* 0x00007100ff0477ac */ /* 0x000e620008000800 */
[----:B------:R-:W-:Y:S01]  /*10b0*/  SHF.L.U32 R13, R20, 0x4, RZ ;  /* 0x00000004140d7819 */ /* 0x000fe200000006ff */
[----:B------:R-:W0:Y:S01]  /*10c0*/  LDCU.64 UR8, c[0x0][0x390] ;  /* 0x00007200ff0877ac */ /* 0x000e220008000a00 */
[----:B------:R-:W2:Y:S01]  /*10d0*/  LDCU.64 UR14, c[0x0][0x3a8] ;  /* 0x00007500ff0e77ac */ /* 0x000ea20008000a00 */
[----:B------:R-:W-:Y:S01]  /*10e0*/  USHF.L.U32 UR5, UR12, 0x4, URZ ;  /* 0x000000040c057899 */ /* 0x000fe200080006ff */
[----:B-1----:R-:W-:Y:S02]  /*10f0*/  IMAD R15, R0, UR4, R21 ;  /* 0x00000004000f7c24 */ /* 0x002fe4000f8e0215 */
[----:B------:R-:W-:-:S03]  /*1100*/  IMAD R12, R17, UR4, R2 ;  /* 0x00000004110c7c24 */ /* 0x000fc6000f8e0202 */
[----:B------:R-:W-:Y:S01]  /*1110*/  IMAD R14, R21, R13, UR5 ;  /* 0x00000005150e7e24 */ /* 0x000fe2000f8e020d */
[----:B------:R-:W-:-:S04]  /*1120*/  SHF.L.U32 R15, R15, 0x4, RZ ;  /* 0x000000040f0f7819 */ /* 0x000fc800000006ff */
[----:B------:R-:W-:Y:S02]  /*1130*/  IADD3 R8, P1, PT, R12, R15, RZ ;  /* 0x0000000f0c087210 */ /* 0x000fe40007f3e0ff */
[----:B------:R-:W-:Y:S02]  /*1140*/  IADD3 R5, P0, PT, R19, R14, RZ ;  /* 0x0000000e13057210 */ /* 0x000fe40007f1e0ff */
[----:B------:R-:W-:Y:S02]  /*1150*/  LEA.HI.X.SX32 R9, R15, RZ, 0x1, P1 ;  /* 0x000000ff0f097211 */ /* 0x000fe400008f0eff */
[----:B0-----:R-:W-:Y:S02]  /*1160*/  LEA R24, P1, R8, UR8, 0x2 ;  /* 0x0000000808187c11 */ /* 0x001fe4000f8210ff */
[----:B------:R-:W-:Y:S02]  /*1170*/  LEA.HI.X.SX32 R6, R14, RZ, 0x1, P0 ;  /* 0x000000ff0e067211 */ /* 0x000fe400000f0eff */
[----:B--2---:R-:W-:-:S02]  /*1180*/  LEA R4, P0, R5, UR14, 0x2 ;  /* 0x0000000e05047c11 */ /* 0x004fc4000f8010ff */
[----:B------:R-:W-:Y:S02]  /*1190*/  LEA.HI.X R25, R8, UR9, R9, 0x2, P1 ;  /* 0x0000000908197c11 */ /* 0x000fe400088f1409 */
[----:B------:R-:W-:-:S04]  /*11a0*/  LEA.HI.X R5, R5, UR15, R6, 0x2, P0 ;  /* 0x0000000f05057c11 */ /* 0x000fc800080f1406 */
[----:B------:R-:W2:Y:S04]  /*11b0*/  LDG.E R25, desc[UR10][R24.64] ;  /* 0x0000000a18197981 */ /* 0x000ea8000c1e1900 */
[----:B------:R-:W3:Y:S01]  /*11c0*/  LDG.E R27, desc[UR10][R4.64] ;  /* 0x0000000a041b7981 */ /* 0x000ee2000c1e1900 */
[C---:B------:R-:W-:Y:S02]  /*11d0*/  LEA R22, R2.reuse, R3, 0x2 ;  /* 0x0000000302167211 */ /* 0x040fe400078e10ff */
[----:B------:R-:W-:Y:S02]  /*11e0*/  LEA R18, R2, UR6, 0x2 ;  /* 0x0000000602127c11 */ /* 0x000fe4000f8e10ff */
[----:B------:R-:W-:-:S04]  /*11f0*/  IADD3 R15, PT, PT, R15, 0x10, RZ ;  /* 0x000000100f0f7810 */ /* 0x000fc80007ffe0ff */
[----:B------:R-:W-:-:S04]  /*1200*/  IADD3 R12, P0, PT, R12, R15, RZ ;  /* 0x0000000f0c0c7210 */ /* 0x000fc80007f1e0ff */
[----:B------:R-:W-:Y:S01]  /*1210*/  LEA.HI.X.SX32 R15, R15, RZ, 0x1, P0 ;  /* 0x000000ff0f0f7211 */ /* 0x000fe200000f0eff */
        /* <DEDUP_REMOVED lines=11> */
[----:B------:R-:W-:Y:S01]  /*12d0*/  LDS R8, [R18+0x140] ;  /* 0x0001400012087984 */ /* 0x000fe20000000800 */
[----:B-1----:R-:W-:-:S03]  /*12e0*/  IMAD R9, R26, R9, R6 ;  /* 0x000000091a097224 */ /* 0x002fc600078e0206 */
[----:B------:R-:W-:Y:S01]  /*12f0*/  LDS R26, [R18+0x100] ;  /* 0x00010000121a7984 */ /* 0x000fe20000000800 */
[----:B--2---:R-:W-:-:S03]  /*1300*/  IMAD R10, R23, R10, R9 ;  /* 0x0000000a170a7224 */ /* 0x004fc600078e0209 */
[----:B------:R-:W0:Y:S01]  /*1310*/  LDS.128 R4, [R3+0x10] ;  /* 0x0000100003047984 */ /* 0x000e220000000c00 */
[----:B---3--:R-:W-:-:S03]  /*1320*/  IMAD R11, R24, R11, R10 ;  /* 0x0000000b180b7224 */ /* 0x008fc600078e020a */
[----:B------:R-:W1:Y:S04]  /*1330*/  LDS R23, [R18+0x180] ;  /* 0x0001800012177984 */ /* 0x000e680000000800 */
[----:B------:R-:W2:Y:S01]  /*1340*/  LDS R24, [R18+0x1c0] ;  /* 0x0001c00012187984 */ /* 0x000ea20000000800 */
[----:B0-----:R-:W-:-:S03]  /*1350*/  IMAD R4, R4, R26, R11 ;  /* 0x0000001a04047224 */ /* 0x001fc600078e020b */
[----:B------:R-:W-:Y:S01]  /*1360*/  LDS R26, [R18+0x240] ;  /* 0x00024000121a7984 */ /* 0x000fe20000000800 */
[----:B------:R-:W-:-:S03]  /*1370*/  IMAD R4, R8, R5, R4 ;  /* 0x0000000508047224 */ /* 0x000fc600078e0204 */
[----:B------:R-:W0:Y:S01]  /*1380*/  LDS.128 R8, [R3+0x20] ;  /* 0x0000200003087984 */ /* 0x000e220000000c00 */
[----:B-1----:R-:W-:Y:S01]  /*1390*/  IMAD R6, R23, R6, R4 ;  /* 0x0000000617067224 */ /* 0x002fe200078e0204 */
[----:B------:R-:W-:Y:S02]  /*13a0*/  LEA R4, P0, R12, UR8, 0x2 ;  /* 0x000000080c047c11 */ /* 0x000fe4000f8010ff */
[----:B------:R-:W-:Y:S01]  /*13b0*/  LDS R23, [R18+0x300] ;  /* 0x0003000012177984 */ /* 0x000fe20000000800 */
[----:B--2---:R-:W-:Y:S01]  /*13c0*/  IMAD R6, R24, R7, R6 ;  /* 0x0000000718067224 */ /* 0x004fe200078e0206 */
[----:B------:R-:W-:Y:S02]  /*13d0*/  LEA.HI.X R5, R12, UR9, R15, 0x2, P0 ;  /* 0x000000090c057c11 */ /* 0x000fe400080f140f */
[----:B------:R-:W1:Y:S04]  /*13e0*/  LDS R7, [R18+0x280] ;  /* 0x0002800012077984 */ /* 0x000e680000000800 */
[----:B------:R-:W-:Y:S01]  /*13f0*/  LDS R24, [R18+0x3c0] ;  /* 0x0003c00012187984 */ /* 0x000fe20000000800 */
[----:B0-----:R-:W-:Y:S01]  /*1400*/  IMAD R8, R8, R25, R6 ;  /* 0x0000001908087224 */ /* 0x001fe200078e0206 */
[----:B------:R-:W-:-:S02]  /*1410*/  IADD3 R6, PT, PT, R13, R14, RZ ;  /* 0x0000000e0d067210 */ /* 0x000fc40007ffe0ff */
[----:B------:R-:W-:Y:S01]  /*1420*/  LDS R25, [R18+0x380] ;  /* 0x0003800012197984 */ /* 0x000fe20000000800 */
[----:B------:R-:W-:-:S03]  /*1430*/  IMAD R27, R26, R9, R8 ;  /* 0x000000091a1b7224 */ /* 0x000fc600078e0208 */
[----:B------:R-:W0:Y:S04]  /*1440*/  LDS R26, [R18+0x2c0] ;  /* 0x0002c000121a7984 */ /* 0x000e280000000800 */
[----:B------:R-:W2:Y:S01]  /*1450*/  LDS.128 R12, [R3+0x30] ;  /* 0x00003000030c7984 */ /* 0x000ea20000000c00 */
[----:B------:R-:W-:Y:S01]  /*1460*/  BAR.SYNC.DEFER_BLOCKING 0x0 ;  /* 0x0000000000007b1d */ /* 0x000fe20000010000 */
[----:B------:R-:W-:-:S04]  /*1470*/  IADD3 R9, P0, PT, R19, R6, RZ ;  /* 0x0000000613097210 */ /* 0x000fc80007f1e0ff */
[----:B------:R-:W-:Y:S02]  /*1480*/  LEA.HI.X.SX32 R6, R6, RZ, 0x1, P0 ;  /* 0x000000ff06067211 */ /* 0x000fe400000f0eff */
[----:B------:R-:W-:-:S04]  /*1490*/  LEA R8, P0, R9, UR14, 0x2 ;  /* 0x0000000e09087c11 */ /* 0x000fc8000f8010ff */
[----:B------:R-:W-:Y:S01]  /*14a0*/  LEA.HI.X R9, R9, UR15, R6, 0x2, P0 ;  /* 0x0000000f09097c11 */ /* 0x000fe200080f1406 */
[----:B------:R-:W3:Y:S05]  /*14b0*/  LDG.E R29, desc[UR10][R4.64] ;  /* 0x0000000a041d7981 */ /* 0x000eea000c1e1900 */
[----:B------:R-:W4:Y:S01]  /*14c0*/  LDG.E R9, desc[UR10][R8.64] ;  /* 0x0000000a08097981 */ /* 0x000f22000c1e1900 */
[----:B-1----:R-:W-:-:S04]  /*14d0*/  IMAD R10, R7, R10, R27 ;  /* 0x0000000a070a7224 */ /* 0x002fc800078e021b */
[----:B0-----:R-:W-:-:S04]  /*14e0*/  IMAD R10, R26, R11, R10 ;  /* 0x0000000b1a0a7224 */ /* 0x001fc800078e020a */
[----:B--2---:R-:W-:-:S04]  /*14f0*/  IMAD R10, R12, R23, R10 ;  /* 0x000000170c0a7224 */ /* 0x004fc800078e020a */
[----:B------:R-:W-:-:S04]  /*1500*/  IMAD R10, R28, R13, R10 ;  /* 0x0000000d1c0a7224 */ /* 0x000fc800078e020a */
[----:B------:R-:W-:-:S04]  /*1510*/  IMAD R14, R25, R14, R10 ;  /* 0x0000000e190e7224 */ /* 0x000fc800078e020a */
[----:B------:R-:W-:Y:S01]  /*1520*/  IMAD R14, R24, R15, R14 ;  /* 0x0000000f180e7224 */ /* 0x000fe200078e020e */
[----:B------:R-:W-:Y:S01]  /*1530*/  IADD3 R21, PT, PT, R21, 0x2, RZ ;  /* 0x0000000215157810 */ /* 0x000fe20007ffe0ff */
[----:B---3--:R-:W-:Y:S04]  /*1540*/  STS [R22], R29 ;  /* 0x0000001d16007388 */ /* 0x008fe80000000800 */
[----:B----4-:R-:W-:Y:S01]  /*1550*/  STS [R16], R9 ;  /* 0x0000000910007388 */ /* 0x010fe20000000800 */
[----:B------:R-:W-:Y:S06]  /*1560*/  BAR.SYNC.DEFER_BLOCKING 0x0 ;  /* 0x0000000000007b1d */ /* 0x000fec0000010000 */
[----:B------:R-:W-:Y:S04]  /*1570*/  LDS R27, [R18] ;  /* 0x00000000121b7984 */ /* 0x000fe80000000800 */
[----:B------:R-:W0:Y:S04]  /*1580*/  LDS.128 R4, [R3] ;  /* 0x0000000003047984 */ /* 0x000e280000000c00 */
[----:B------:R-:W1:Y:S04]  /*1590*/  LDS R22, [R18+0x40] ;  /* 0x0000400012167984 */ /* 0x000e680000000800 */
[----:B------:R-:W2:Y:S04]  /*15a0*/  LDS R29, [R18+0x80] ;  /* 0x00008000121d7984 */ /* 0x000ea80000000800 */
[----:B------:R-:W3:Y:S04]  /*15b0*/  LDS R26, [R18+0xc0] ;  /* 0x0000c000121a7984 */ /* 0x000ee80000000800 */
[----:B------:R-:W-:Y:S04]  /*15c0*/  LDS R23, [R18+0x100] ;  /* 0x0001000012177984 */ /* 0x000fe80000000800 */
[----:B------:R-:W4:Y:S04]  /*15d0*/  LDS.128 R8, [R3+0x10] ;  /* 0x0000100003087984 */ /* 0x000f280000000c00 */
[----:B------:R-:W5:Y:S04]  /*15e0*/  LDS R28, [R18+0x140] ;  /* 0x00014000121c7984 */ /* 0x000f680000000800 */
[----:B------:R-:W5:Y:S04]  /*15f0*/  LDS R25, [R18+0x180] ;  /* 0x0001800012197984 */ /* 0x000f680000000800 */
[----:B------:R-:W5:Y:S01]  /*1600*/  LDS R24, [R18+0x1c0] ;  /* 0x0001c00012187984 */ /* 0x000f620000000800 */
[----:B0-----:R-:W-:-:S03]  /*1610*/  IMAD R4, R4, R27, R14 ;  /* 0x0000001b04047224 */ /* 0x001fc600078e020e */
[----:B------:R-:W-:Y:S01]  /*1620*/  LDS R27, [R18+0x200] ;  /* 0x00020000121b7984 */ /* 0x000fe20000000800 */
[----:B-1----:R-:W-:-:S03]  /*1630*/  IMAD R4, R22, R5, R4 ;  /* 0x0000000516047224 */ /* 0x002fc600078e0204 */
[----:B------:R-:W0:Y:S01]  /*1640*/  LDS.128 R12, [R3+0x20] ;  /* 0x00002000030c7984 */ /* 0x000e220000000c00 */
[----:B--2---:R-:W-:-:S03]  /*1650*/  IMAD R4, R29, R6, R4 ;  /* 0x000000061d047224 */ /* 0x004fc600078e0204 */
[----:B------:R-:W1:Y:S01]  /*1660*/  LDS R22, [R18+0x240] ;  /* 0x0002400012167984 */ /* 0x000e620000000800 */
[----:B---3--:R-:W-:-:S04]  /*1670*/  IMAD R4, R26, R7, R4 ;  /* 0x000000071a047224 */ /* 0x008fc800078e0204 */
[----:B----4-:R-:W-:Y:S02]  /*1680*/  IMAD R4, R8, R23, R4 ;  /* 0x0000001708047224 */ /* 0x010fe400078e0204 */
[----:B------:R-:W2:Y:S02]  /*1690*/  LDS R23, [R18+0x280] ;  /* 0x0002800012177984 */ /* 0x000ea40000000800 */
[----:B-----5:R-:W-:Y:S02]  /*16a0*/  IMAD R4, R28, R9, R4 ;  /* 0x000000091c047224 */ /* 0x020fe400078e0204 */
[----:B------:R-:W3:Y:S02]  /*16b0*/  LDS R8, [R18+0x2c0] ;  /* 0x0002c00012087984 */ /* 0x000ee40000000800 */
[----:B------:R-:W-:Y:S02]  /*16c0*/  IMAD R10, R25, R10, R4 ;  /* 0x0000000a190a7224 */ /* 0x000fe400078e0204 */
[----:B------:R-:W-:Y:S04]  /*16d0*/  LDS R9, [R18+0x300] ;  /* 0x0003000012097984 */ /* 0x000fe80000000800 */
[----:B------:R-:W4:Y:S01]  /*16e0*/  LDS.128 R4, [R3+0x30] ;  /* 0x0000300003047984 */ /* 0x000f220000000c00 */
[----:B------:R-:W-:-:S03]  /*16f0*/  IMAD R25, R24, R11, R10 ;  /* 0x0000000b18197224 */ /* 0x000fc600078e020a */
[----:B------:R-:W5:Y:S04]  /*1700*/  LDS R10, [R18+0x340] ;  /* 0x00034000120a7984 */ /* 0x000f680000000800 */
[----:B------:R-:W5:Y:S04]  /*1710*/  LDS R11, [R18+0x380] ;  /* 0x00038000120b7984 */ /* 0x000f680000000800 */
[----:B------:R-:W5:Y:S01]  /*1720*/  LDS R24, [R18+0x3c0] ;  /* 0x0003c00012187984 */ /* 0x000f620000000800 */
[----:B0-----:R-:W-:-:S04]  /*1730*/  IMAD R12, R12, R27, R25 ;  /* 0x0000001b0c0c7224 */ /* 0x001fc800078e0219 */
[----:B-1----:R-:W-:-:S04]  /*1740*/  IMAD R12, R22, R13, R12 ;  /* 0x0000000d160c7224 */ /* 0x002fc800078e020c */
[----:B--2---:R-:W-:-:S04]  /*1750*/  IMAD R12, R23, R14, R12 ;  /* 0x0000000e170c7224 */ /* 0x004fc800078e020c */
[----:B---3--:R-:W-:-:S04]  /*1760*/  IMAD R8, R8, R15, R12 ;  /* 0x0000000f08087224 */ /* 0x008fc800078e020c */
[----:B----4-:R-:W-:-:S04]  /*1770*/  IMAD R4, R4, R9, R8 ;  /* 0x0000000904047224 */ /* 0x010fc800078e0208 */
[----:B-----5:R-:W-:-:S04]  /*1780*/  IMAD R4, R10, R5, R4 ;  /* 0x000000050a047224 */ /* 0x020fc800078e0204 */
[----:B------:R-:W-:-:S04]  /*1790*/  IMAD R4, R11, R6, R4 ;  /* 0x000000060b047224 */ /* 0x000fc800078e0204 */
[----:B------:R-:W-:Y:S01]  /*17a0*/  IMAD R7, R24, R7, R4 ;  /* 0x0000000718077224 */ /* 0x000fe200078e0204 */
[----:B------:R-:W-:Y:S06]  /*17b0*/  BAR.SYNC.DEFER_BLOCKING 0x0 ;  /* 0x0000000000007b1d */ /* 0x000fec0000010000 */
.L_x_3:
[----:B------:R-:W-:Y:S05]  /*17c0*/  BRA.U UP1, `(.L_x_0) ;  /* 0x0000000101f07547 */ /* 0x000fea000b800000 */
[----:B------:R-:W1:Y:S01]  /*17d0*/  LDCU UR4, c[0x0][0x388] ;  /* 0x00007100ff0477ac */ /* 0x000e620008000800 */
[----:B------:R-:W-:Y:S01]  /*17e0*/  IMAD R6, R21, R20, UR12 ;  /* 0x0000000c15067e24 */ /* 0x000fe2000f8e0214 */
[----:B------:R-:W0:Y:S04]  /*17f0*/  LDCU.64 UR8, c[0x0][0x390] ;  /* 0x00007200ff0877ac */ /* 0x000e280008000a00 */
[----:B------:R-:W-:Y:S01]  /*1800*/  SHF.L.U32 R6, R6, 0x4, RZ ;  /* 0x0000000406067819 */ /* 0x000fe200000006ff */
[----:B------:R-:W2:Y:S03]  /*1810*/  LDCU.64 UR14, c[0x0][0x3a8] ;  /* 0x00007500ff0e77ac */ /* 0x000ea60008000a00 */
[----:B------:R-:W-:-:S04]  /*1820*/  IADD3 R19, P0, PT, R19, R6, RZ ;  /* 0x0000000613137210 */ /* 0x000fc80007f1e0ff */
[----:B------:R-:W-:Y:S01]  /*1830*/  LEA.HI.X.SX32 R6, R6, RZ, 0x1, P0 ;  /* 0x000000ff06067211 */ /* 0x000fe200000f0eff */
[----:B-1----:R-:W-:Y:S02]  /*1840*/  IMAD R4, R0, UR4, R21 ;  /* 0x0000000400047c24 */ /* 0x002fe4000f8e0215 */
[----:B------:R-:W-:-:S03]  /*1850*/  IMAD R5, R17, UR4, R2 ;  /* 0x0000000411057c24 */ /* 0x000fc6000f8e0202 */
[----:B------:R-:W-:Y:S02]  /*1860*/  SHF.L.U32 R4, R4, 0x4, RZ ;  /* 0x0000000404047819 */ /* 0x000fe400000006ff */
[----:B--2---:R-:W-:Y:S02]  /*1870*/  LEA R8, P0, R19, UR14, 0x2 ;  /* 0x0000000e13087c11 */ /* 0x004fe4000f8010ff */
[----:B------:R-:W-:Y:S02]  /*1880*/  IADD3 R5, P1, PT, R5, R4, RZ ;  /* 0x0000000405057210 */ /* 0x000fe40007f3e0ff */
[----:B------:R-:W-:Y:S02]  /*1890*/  LEA.HI.X R9, R19, UR15, R6, 0x2, P0 ;  /* 0x0000000f13097c11 */ /* 0x000fe400080f1406 */
[----:B------:R-:W-:Y:S02]  /*18a0*/  LEA.HI.X.SX32 R10, R4, RZ, 0x1, P1 ;  /* 0x000000ff040a7211 */ /* 0x000fe400008f0eff */
[----:B0-----:R-:W-:-:S02]  /*18b0*/  LEA R4, P1, R5, UR8, 0x2 ;  /* 0x0000000805047c11 */ /* 0x001fc4000f8210ff */
[----:B------:R-:W2:Y:S02]  /*18c0*/  LDG.E R9, desc[UR10][R8.64] ;  /* 0x0000000a08097981 */ /* 0x000ea4000c1e1900 */
[----:B------:R-:W-:-:S06]  /*18d0*/  LEA.HI.X R5, R5, UR9, R10, 0x2, P1 ;  /* 0x0000000905057c11 */ /* 0x000fcc00088f140a */
[----:B------:R-:W3:Y:S01]  /*18e0*/  LDG.E R5, desc[UR10][R4.64] ;  /* 0x0000000a04057981 */ /* 0x000ee2000c1e1900 */
[C---:B------:R-:W-:Y:S02]  /*18f0*/  LEA R10, R2.reuse, R3, 0x2 ;  /* 0x00000003020a7211 */ /* 0x040fe400078e10ff */
[----:B------:R-:W-:-:S03]  /*1900*/  LEA R2, R2, UR6, 0x2 ;  /* 0x0000000602027c11 */ /* 0x000fc6000f8e10ff */
[----:B---3--:R-:W-:Y:S04]  /*1910*/  STS [R10], R5 ;  /* 0x000000050a007388 */ /* 0x008fe80000000800 */
[----:B--2---:R-:W-:Y:S01]  /*1920*/  STS [R16], R9 ;  /* 0x0000000910007388 */ /* 0x004fe20000000800 */
        /* <DEDUP_REMOVED lines=10> */
[----:B------:R-:W5:Y:S04]  /*19d0*/  LDS R16, [R2+0x1c0] ;  /* 0x0001c00002107984 */ /* 0x000f680000000800 */
[----:B------:R-:W-:Y:S04]  /*19e0*/  LDS R19, [R2+0x200] ;  /* 0x0002000002137984 */ /* 0x000fe80000000800 */
[----:B------:R-:W5:Y:S01]  /*19f0*/  LDS.128 R8, [R3+0x20] ;  /* 0x0000200003087984 */ /* 0x000f620000000c00 */
[----:B0-----:R-:W-:-:S03]  /*1a00*/  IMAD R6, R20, R6, R7 ;  /* 0x0000000614067224 */ /* 0x001fc600078e0207 */
[----:B------:R-:W0:Y:S01]  /*1a10*/  LDS R20, [R2+0x240] ;  /* 0x0002400002147984 */ /* 0x000e220000000800 */
[----:B-1----:R-:W-:-:S03]  /*1a20*/  IMAD R5, R24, R21, R6 ;  /* 0x0000001518057224 */ /* 0x002fc600078e0206 */
[----:B------:R-:W1:Y:S01]  /*1a30*/  LDS R21, [R2+0x280] ;  /* 0x0002800002157984 */ /* 0x000e620000000800 */
[----:B--2---:R-:W-:-:S03]  /*1a40*/  IMAD R5, R26, R22, R5 ;  /* 0x000000161a057224 */ /* 0x004fc600078e0205 */
[----:B------:R-:W2:Y:S01]  /*1a50*/  LDS R22, [R2+0x2c0] ;  /* 0x0002c00002167984 */ /* 0x000ea20000000800 */
[----:B---3--:R-:W-:-:S03]  /*1a60*/  IMAD R26, R4, R23, R5 ;  /* 0x00000017041a7224 */ /* 0x008fc600078e0205 */
[----:B------:R-:W-:Y:S04]  /*1a70*/  LDS R23, [R2+0x300] ;  /* 0x0003000002177984 */ /* 0x000fe80000000800 */
[----:B------:R-:W3:Y:S01]  /*1a80*/  LDS.128 R4, [R3+0x30] ;  /* 0x0000300003047984 */ /* 0x000ee20000000c00 */
[----:B----4-:R-:W-:-:S03]  /*1a90*/  IMAD R12, R12, R17, R26 ;  /* 0x000000110c0c7224 */ /* 0x010fc600078e021a */
[----:B------:R-:W4:Y:S01]  /*1aa0*/  LDS R24, [R2+0x340] ;  /* 0x0003400002187984 */ /* 0x000f220000000800 */
[----:B-----5:R-:W-:-:S03]  /*1ab0*/  IMAD R13, R18, R13, R12 ;  /* 0x0000000d120d7224 */ /* 0x020fc600078e020c */
[----:B------:R-:W5:Y:S04]  /*1ac0*/  LDS R17, [R2+0x380] ;  /* 0x0003800002117984 */ /* 0x000f680000000800 */
[----:B------:R-:W5:Y:S01]  /*1ad0*/  LDS R12, [R2+0x3c0] ;  /* 0x0003c000020c7984 */ /* 0x000f620000000800 */
[----:B------:R-:W-:-:S04]  /*1ae0*/  IMAD R13, R25, R14, R13 ;  /* 0x0000000e190d7224 */ /* 0x000fc800078e020d */
[----:B------:R-:W-:-:S04]  /*1af0*/  IMAD R13, R16, R15, R13 ;  /* 0x0000000f100d7224 */ /* 0x000fc800078e020d */
[----:B------:R-:W-:-:S04]  /*1b00*/  IMAD R8, R8, R19, R13 ;  /* 0x0000001308087224 */ /* 0x000fc800078e020d */
[----:B0-----:R-:W-:-:S04]  /*1b10*/  IMAD R8, R20, R9, R8 ;  /* 0x0000000914087224 */ /* 0x001fc800078e0208 */
[----:B-1----:R-:W-:-:S04]  /*1b20*/  IMAD R8, R21, R10, R8 ;  /* 0x0000000a15087224 */ /* 0x002fc800078e0208 */
[----:B--2---:R-:W-:-:S04]  /*1b30*/  IMAD R8, R22, R11, R8 ;  /* 0x0000000b16087224 */ /* 0x004fc800078e0208 */
[----:B---3--:R-:W-:-:S04]  /*1b40*/  IMAD R4, R4, R23, R8 ;  /* 0x0000001704047224 */ /* 0x008fc800078e0208 */
[----:B----4-:R-:W-:-:S04]  /*1b50*/  IMAD R4, R24, R5, R4 ;  /* 0x0000000518047224 */ /* 0x010fc800078e0204 */
[----:B-----5:R-:W-:-:S04]  /*1b60*/  IMAD R4, R17, R6, R4 ;  /* 0x0000000611047224 */ /* 0x020fc800078e0204 */
[----:B------:R-:W-:Y:S01]  /*1b70*/  IMAD R7, R12, R7, R4 ;  /* 0x000000070c077224 */ /* 0x000fe200078e0204 */
[----:B------:R-:W-:Y:S06]  /*1b80*/  BAR.SYNC.DEFER_BLOCKING 0x0 ;  /* 0x0000000000007b1d */ /* 0x000fec0000010000 */
.L_x_0:
[----:B------:R-:W0:Y:S01]  /*1b90*/  S2R R2, SR_TID.Y ;  /* 0x0000000000027919 */ /* 0x000e220000002200 */
[----:B------:R-:W1:Y:S01]  /*1ba0*/  LDC R3, c[0x0][0x3b8] ;  /* 0x0000ee00ff037b82 */ /* 0x000e620000000800 */
[----:B------:R-:W3:Y:S01]  /*1bb0*/  LDCU.64 UR4, c[0x0][0x3c0] ;  /* 0x00007800ff0477ac */ /* 0x000ee20008000a00 */
[----:B------:R-:W0:Y:S01]  /*1bc0*/  S2R R4, SR_TID.X ;  /* 0x0000000000047919 */ /* 0x000e220000002100 */
[----:B-12---:R-:W-:-:S05]  /*1bd0*/  IMAD R0, R0, R3, UR12 ;  /* 0x0000000c00007e24 */ /* 0x006fca000f8e0203 */
[----:B------:R-:W-:Y:S01]  /*1be0*/  SHF.L.U32 R0, R0, 0x4, RZ ;  /* 0x0000000400007819 */ /* 0x000fe200000006ff */
[----:B0-----:R-:W-:-:S05]  /*1bf0*/  IMAD R3, R2, R3, R4 ;  /* 0x0000000302037224 */ /* 0x001fca00078e0204 */
[----:B------:R-:W-:-:S04]  /*1c00*/  IADD3 R3, P0, PT, R0, R3, RZ ;  /* 0x0000000300037210 */ /* 0x000fc80007f1e0ff */
[----:B------:R-:W-:Y:S02]  /*1c10*/  LEA.HI.X.SX32 R0, R0, RZ, 0x1, P0 ;  /* 0x000000ff00007211 */ /* 0x000fe400000f0eff */
[----:B---3--:R-:W-:-:S04]  /*1c20*/  LEA R2, P0, R3, UR4, 0x2 ;  /* 0x0000000403027c11 */ /* 0x008fc8000f8010ff */
[----:B------:R-:W-:-:S05]  /*1c30*/  LEA.HI.X R3, R3, UR5, R0, 0x2, P0 ;  /* 0x0000000503037c11 */ /* 0x000fca00080f1400 */
[----:B------:R-:W-:Y:S01]  /*1c40*/  STG.E desc[UR10][R2.64], R7 ;  /* 0x0000000702007986 */ /* 0x000fe2000c10190a */
[----:B------:R-:W-:Y:S05]  /*1c50*/  EXIT ;  /* 0x000000000000794d */ /* 0x000fea0003800000 */
.L_x_4:
[----:B------:R-:W-:-:S00]  /*1c60*/  BRA `(.L_x_4) ;  /* 0xfffffffc00fc7947 */ /* 0x000fc0000383ffff */
[----:B------:R-:W-:-:S00]  /*1c70*/  NOP ;  /* 0x0000000000007918 */ /* 0x000fc00000000000 */
        /* <DEDUP_REMOVED lines=8> */
.L_x_11:


//--------------------- .text._Z15matrixMulGlobal6MatrixS_S_ --------------------------
	.section	.text._Z15matrixMulGlobal6MatrixS_S_,"ax",@progbits
	.align	128
        .global         _Z15matrixMulGlobal6MatrixS_S_
        .type           _Z15matrixMulGlobal6MatrixS_S_,@function
        .size           _Z15matrixMulGlobal6MatrixS_S_,(.L_x_12 - _Z15matrixMulGlobal6MatrixS_S_)
        .other          _Z15matrixMulGlobal6MatrixS_S_,@"STO_CUDA_ENTRY STV_DEFAULT"
_Z15matrixMulGlobal6MatrixS_S_:
.text._Z15matrixMulGlobal6MatrixS_S_:
[----:B------:R-:W-:Y:S01]  /*0000*/  LDC R1, c[0x0][0x37c] ;  /* 0x0000df00ff017b82 */ /* 0x000fe20000000800 */
[----:B------:R-:W0:Y:S01]  /*0010*/  S2R R3, SR_TID.Y ;  /* 0x0000000000037919 */ /* 0x000e220000002200 */
[----:B------:R-:W1:Y:S06]  /*0020*/  LDCU UR5, c[0x0][0x380] ;  /* 0x00007000ff0577ac */ /* 0x000e6c0008000800 */
[----:B------:R-:W0:Y:S01]  /*0030*/  LDC R0, c[0x0][0x364] ;  /* 0x0000d900ff007b82 */ /* 0x000e220000000800 */
[----:B------:R-:W-:Y:S01]  /*0040*/  HFMA2 R17, -RZ, RZ, 0, 0 ;  /* 0x00000000ff117431 */ /* 0x000fe200000001ff */
[----:B------:R-:W2:Y:S01]  /*0050*/  S2R R2, SR_TID.X ;  /* 0x0000000000027919 */ /* 0x000ea20000002100 */
[----:B------:R-:W3:Y:S05]  /*0060*/  LDCU.64 UR8, c[0x0][0x358] ;  /* 0x00006b00ff0877ac */ /* 0x000eea0008000a00 */
[----:B------:R-:W0:Y:S08]  /*0070*/  S2UR UR4, SR_CTAID.Y ;  /* 0x00000000000479c3 */ /* 0x000e300000002600 */
[----:B------:R-:W2:Y:S01]  /*0080*/  S2UR UR6, SR_CTAID.X ;  /* 0x00000000000679c3 */ /* 0x000ea20000002500 */
[----:B-1----:R-:W-:-:S07]  /*0090*/  UISETP.GE.AND UP0, UPT, UR5, 0x1, UPT ;  /* 0x000000010500788c */ /* 0x002fce000bf06270 */
[----:B------:R-:W2:Y:S01]  /*00a0*/  LDC R15, c[0x0][0x360] ;  /* 0x0000d800ff0f7b82 */ /* 0x000ea20000000800 */
[----:B0-----:R-:W-:Y:S02]  /*00b0*/  IMAD R0, R0, UR4, R3 ;  /* 0x0000000400007c24 */ /* 0x001fe4000f8e0203 */
[----:B--2---:R-:W-:Y:S01]  /*00c0*/  IMAD R15, R15, UR6, R2 ;  /* 0x000000060f0f7c24 */ /* 0x004fe2000f8e0202 */
[----:B---3--:R-:W-:Y:S06]  /*00d0*/  BRA.U !UP0, `(.L_x_5) ;  /* 0x0000000508f47547 */ /* 0x008fec000b800000 */
[----:B------:R-:W-:Y:S02]  /*00e0*/  UISETP.GE.U32.AND UP1, UPT, UR5, 0x8, UPT ;  /* 0x000000080500788c */ /* 0x000fe4000bf26070 */
[----:B------:R-:W-:Y:S01]  /*00f0*/  IMAD R14, R0, UR5, RZ ;  /* 0x00000005000e7c24 */ /* 0x000fe2000f8e02ff */
[----:B------:R-:W-:Y:S01]  /*0100*/  ULOP3.LUT UR6, UR5, 0x7, URZ, 0xc0, !UPT ;  /* 0x0000000705067892 */ /* 0x000fe2000f8ec0ff */
[----:B------:R-:W-:Y:S01]  /*0110*/  MOV R17, RZ ;  /* 0x000000ff00117202 */ /* 0x000fe20000000f00 */
[----:B------:R-:W-:Y:S02]  /*0120*/  UMOV UR4, URZ ;  /* 0x000000ff00047c82 */ /* 0x000fe40008000000 */
[----:B------:R-:W-:Y:S02]  /*0130*/  UISETP.NE.AND UP0, UPT, UR6, URZ, UPT ;  /* 0x000000ff0600728c */ /* 0x000fe4000bf05270 */
[----:B------:R-:W-:Y:S09]  /*0140*/  BRA.U !UP1, `(.L_x_6) ;  /* 0x0000000109c47547 */ /* 0x000ff2000b800000 */
[----:B------:R-:W0:Y:S01]  /*0150*/  LDC.64 R2, c[0x0][0x390] ;  /* 0x0000e400ff027b82 */ /* 0x000e220000000a00 */
[----:B------:R-:W-:Y:S01]  /*0160*/  ULOP3.LUT UR4, UR5, 0x7ffffff8, URZ, 0xc0, !UPT ;  /* 0x7ffffff805047892 */ /* 0x000fe2000f8ec0ff */
[----:B------:R-:W-:Y:S02]  /*0170*/  MOV R17, RZ ;  /* 0x000000ff00117202 */ /* 0x000fe40000000f00 */
[----:B------:R-:W-:Y:S01]  /*0180*/  MOV R16, R15 ;  /* 0x0000000f00107202 */ /* 0x000fe20000000f00 */
[----:B------:R-:W-:Y:S01]  /*0190*/  UIADD3 UR7, UPT, UPT, -UR4, URZ, URZ ;  /* 0x000000ff04077290 */ /* 0x000fe2000fffe1ff */
[----:B0-----:R-:W-:-:S03]  /*01a0*/  IMAD.WIDE.U32 R2, R14, 0x4, R2 ;  /* 0x000000040e027825 */ /* 0x001fc600078e0002 */
[----:B------:R-:W-:-:S04]  /*01b0*/  IADD3 R4, P0, PT, R2, 0x10, RZ ;  /* 0x0000001002047810 */ /* 0x000fc80007f1e0ff */
[----:B------:R-:W-:-:S09]  /*01c0*/  IADD3.X R3, PT, PT, RZ, R3, RZ, P0, !PT ;  /* 0x00000003ff037210 */ /* 0x000fd200007fe4ff */
.L_x_7:
[----:B------:R-:W0:Y:S01]  /*01d0*/  LDC.64 R10, c[0x0][0x3a8] ;  /* 0x0000ea00ff0a7b82 */ /* 0x000e220000000a00 */
[----:B------:R-:W-:-:S05]  /*01e0*/  MOV R2, R4 ;  /* 0x0000000400027202 */ /* 0x000fca0000000f00 */
[----:B------:R-:W2:Y:S02]  /*01f0*/  LDG.E R18, desc[UR8][R2.64+-0x10] ;  /* 0xfffff00802127981 */ /* 0x000ea4000c1e1900 */
[----:B------:R-:W1:Y:S02]  /*0200*/  LDC R19, c[0x0][0x398] ;  /* 0x0000e600ff137b82 */ /* 0x000e640000000800 */
[----:B------:R-:W3:Y:S04]  /*0210*/  LDG.E R22, desc[UR8][R2.64+-0xc] ;  /* 0xfffff40802167981 */ /* 0x000ee8000c1e1900 */
[----:B------:R-:W4:Y:S04]  /*0220*/  LDG.E R23, desc[UR8][R2.64+-0x8] ;  /* 0xfffff80802177981 */ /* 0x000f28000c1e1900 */
[----:B------:R-:W5:Y:S04]  /*0230*/  LDG.E R25, desc[UR8][R2.64+-0x4] ;  /* 0xfffffc0802197981 */ /* 0x000f68000c1e1900 */
[----:B------:R-:W5:Y:S01]  /*0240*/  LDG.E R26, desc[UR8][R2.64] ;  /* 0x00000008021a7981 */ /* 0x000f62000c1e1900 */
[----:B0-----:R-:W-:-:S05]  /*0250*/  IMAD.WIDE R10, R16, 0x4, R10 ;  /* 0x00000004100a7825 */ /* 0x001fca00078e020a */
[----:B------:R0:W2:Y:S01]  /*0260*/  LDG.E R20, desc[UR8][R10.64] ;  /* 0x000000080a147981 */ /* 0x0000a2000c1e1900 */
[----:B-1----:R-:W-:-:S05]  /*0270*/  IMAD.WIDE R28, R19, 0x4, R10 ;  /* 0x00000004131c7825 */ /* 0x002fca00078e020a */
[----:B------:R-:W3:Y:S01]  /*0280*/  LDG.E R21, desc[UR8][R28.64] ;  /* 0x000000081c157981 */ /* 0x000ee2000c1e1900 */
[----:B------:R-:W-:-:S05]  /*0290*/  IMAD.WIDE R12, R19, 0x4, R28 ;  /* 0x00000004130c7825 */ /* 0x000fca00078e021c */
[----:B------:R1:W4:Y:S01]  /*02a0*/  LDG.E R24, desc[UR8][R12.64] ;  /* 0x000000080c187981 */ /* 0x000322000c1e1900 */
[----:B------:R-:W-:-:S03]  /*02b0*/  IMAD.WIDE R8, R19, 0x4, R12 ;  /* 0x0000000413087825 */ /* 0x000fc600078e020c */
[----:B------:R-:W5:Y:S01]  /*02c0*/  LDG.E R28, desc[UR8][R2.64+0x4] ;  /* 0x00000408021c7981 */ /* 0x000f62000c1e1900 */
[----:B------:R-:W-:-:S03]  /*02d0*/  IMAD.WIDE R4, R19, 0x4, R8 ;  /* 0x0000000413047825 */ /* 0x000fc600078e0208 */
[----:B------:R-:W5:Y:S04]  /*02e0*/  LDG.E R29, desc[UR8][R2.64+0x8] ;  /* 0x00000808021d7981 */ /* 0x000f68000c1e1900 */
[----:B------:R-:W5:Y:S01]  /*02f0*/  LDG.E R8, desc[UR8][R8.64] ;  /* 0x0000000808087981 */ /* 0x000f62000c1e1900 */
[----:B------:R-:W-:-:S03]  /*0300*/  IMAD.WIDE R6, R19, 0x4, R4 ;  /* 0x0000000413067825 */ /* 0x000fc600078e0204 */
[----:B------:R1:W5:Y:S01]  /*0310*/  LDG.E R5, desc[UR8][R4.64] ;  /* 0x0000000804057981 */ /* 0x000362000c1e1900 */
[----:B0-----:R-:W-:-:S03]  /*0320*/  IMAD.WIDE R10, R19, 0x4, R6 ;  /* 0x00000004130a7825 */ /* 0x001fc600078e0206 */
[----:B------:R-:W5:Y:S01]  /*0330*/  LDG.E R7, desc[UR8][R6.64] ;  /* 0x0000000806077981 */ /* 0x000f62000c1e1900 */
[----:B-1----:R-:W-:-:S03]  /*0340*/  IMAD.WIDE R12, R19, 0x4, R10 ;  /* 0x00000004130c7825 */ /* 0x002fc600078e020a */
[----:B------:R-:W5:Y:S04]  /*0350*/  LDG.E R27, desc[UR8][R10.64] ;  /* 0x000000080a1b7981 */ /* 0x000f68000c1e1900 */
[----:B------:R0:W5:Y:S04]  /*0360*/  LDG.E R9, desc[UR8][R2.64+0xc] ;  /* 0x00000c0802097981 */ /* 0x000168000c1e1900 */
[----:B------:R-:W5:Y:S01]  /*0370*/  LDG.E R12, desc[UR8][R12.64] ;  /* 0x000000080c0c7981 */ /* 0x000f62000c1e1900 */
[----:B------:R-:W-:-:S04]  /*0380*/  UIADD3 UR7, UPT, UPT, UR7, 0x8, URZ ;  /* 0x0000000807077890 */ /* 0x000fc8000fffe0ff */
[----:B------:R-:W-:Y:S01]  /*0390*/  UISETP.NE.AND UP1, UPT, UR7, URZ, UPT ;  /* 0x000000ff0700728c */ /* 0x000fe2000bf25270 */
[----:B------:R-:W-:Y:S02]  /*03a0*/  IADD3 R4, P0, PT, R2, 0x20, RZ ;  /* 0x0000002002047810 */ /* 0x000fe40007f1e0ff */
[----:B------:R-:W-:Y:S02]  /*03b0*/  LEA R16, R19, R16, 0x3 ;  /* 0x0000001013107211 */ /* 0x000fe400078e18ff */
[----:B0-----:R-:W-:Y:S01]  /*03c0*/  IADD3.X R3, PT, PT, RZ, R3, RZ, P0, !PT ;  /* 0x00000003ff037210 */ /* 0x001fe200007fe4ff */
[----:B--2---:R-:W-:-:S04]  /*03d0*/  IMAD R18, R18, R20, R17 ;  /* 0x0000001412127224 */ /* 0x004fc800078e0211 */
[----:B---3--:R-:W-:-:S04]  /*03e0*/  IMAD R18, R22, R21, R18 ;  /* 0x0000001516127224 */ /* 0x008fc800078e0212 */
[----:B----4-:R-:W-:-:S04]  /*03f0*/  IMAD R18, R23, R24, R18 ;  /* 0x0000001817127224 */ /* 0x010fc800078e0212 */
[----:B-----5:R-:W-:-:S04]  /*0400*/  IMAD R8, R25, R8, R18 ;  /* 0x0000000819087224 */ /* 0x020fc800078e0212 */
[----:B------:R-:W-:-:S04]  /*0410*/  IMAD R5, R26, R5, R8 ;  /* 0x000000051a057224 */ /* 0x000fc800078e0208 */
[----:B------:R-:W-:-:S04]  /*0420*/  IMAD R28, R28, R7, R5 ;  /* 0x000000071c1c7224 */ /* 0x000fc800078e0205 */
[----:B------:R-:W-:-:S04]  /*0430*/  IMAD R27, R29, R27, R28 ;  /* 0x0000001b1d1b7224 */ /* 0x000fc800078e021c */
[----:B------:R-:W-:Y:S01]  /*0440*/  IMAD R17, R9, R12, R27 ;  /* 0x0000000c09117224 */ /* 0x000fe200078e021b */
[----:B------:R-:W-:Y:S06]  /*0450*/  BRA.U UP1, `(.L_x_7) ;  /* 0xfffffffd015c7547 */ /* 0x000fec000b83ffff */
.L_x_6:
[----:B------:R-:W-:Y:S05]  /*0460*/  BRA.U !UP0, `(.L_x_5) ;  /* 0x0000000508107547 */ /* 0x000fea000b800000 */
[----:B------:R-:W-:Y:S02]  /*0470*/  UISETP.GE.U32.AND UP0, UPT, UR6, 0x4, UPT ;  /* 0x000000040600788c */ /* 0x000fe4000bf06070 */
[----:B------:R-:W-:-:S04]  /*0480*/  ULOP3.LUT UR7, UR5, 0x3, URZ, 0xc0, !UPT ;  /* 0x0000000305077892 */ /* 0x000fc8000f8ec0ff */
[----:B------:R-:W-:-:S03]  /*0490*/  UISETP.NE.AND UP1, UPT, UR7, URZ, UPT ;  /* 0x000000ff0700728c */ /* 0x000fc6000bf25270 */
[----:B------:R-:W-:Y:S08]  /*04a0*/  BRA.U !UP0, `(.L_x_8) ;  /* 0x0000000108707547 */ /* 0x000ff0000b800000 */
[----:B------:R-:W0:Y:S01]  /*04b0*/  LDC R13, c[0x0][0x398] ;  /* 0x0000e600ff0d7b82 */ /* 0x000e220000000800 */
[----:B------:R-:W1:Y:S01]  /*04c0*/  LDCU.64 UR10, c[0x0][0x390] ;  /* 0x00007200ff0a77ac */ /* 0x000e620008000a00 */
[C---:B------:R-:W-:Y:S02]  /*04d0*/  IADD3 R3, PT, PT, R14.reuse, UR4, RZ ;  /* 0x000000040e037c10 */ /* 0x040fe4000fffe0ff */
[----:B------:R-:W-:-:S04]  /*04e0*/  IADD3 R10, P0, PT, R14, UR4, RZ ;  /* 0x000000040e0a7c10 */ /* 0x000fc8000ff1e0ff */
[----:B------:R-:W2:Y:S08]  /*04f0*/  LDC.64 R6, c[0x0][0x3a8] ;  /* 0x0000ea00ff067b82 */ /* 0x000eb00000000a00 */
[----:B------:R-:W3:Y:S01]  /*0500*/  LDC.64 R4, c[0x0][0x390] ;  /* 0x0000e400ff047b82 */ /* 0x000ee20000000a00 */
[----:B0-----:R-:W-:-:S04]  /*0510*/  IMAD R9, R13, UR4, R15 ;  /* 0x000000040d097c24 */ /* 0x001fc8000f8e020f */
[----:B--2---:R-:W-:-:S04]  /*0520*/  IMAD.WIDE R6, R9, 0x4, R6 ;  /* 0x0000000409067825 */ /* 0x004fc800078e0206 */
[----:B------:R-:W-:Y:S02]  /*0530*/  IMAD.WIDE R8, R13, 0x4, R6 ;  /* 0x000000040d087825 */ /* 0x000fe400078e0206 */
[----:B------:R-:W2:Y:S02]  /*0540*/  LDG.E R6, desc[UR8][R6.64] ;  /* 0x0000000806067981 */ /* 0x000ea4000c1e1900 */
[----:B---3--:R-:W-:Y:S01]  /*0550*/  IMAD.WIDE.U32 R4, R3, 0x4, R4 ;  /* 0x0000000403047825 */ /* 0x008fe200078e0004 */
[----:B------:R-:W-:Y:S02]  /*0560*/  IADD3.X R3, PT, PT, RZ, RZ, RZ, P0, !PT ;  /* 0x000000ffff037210 */ /* 0x000fe400007fe4ff */
[----:B-1----:R-:W-:-:S03]  /*0570*/  LEA R2, P0, R10, UR10, 0x2 ;  /* 0x0000000a0a027c11 */ /* 0x002fc6000f8010ff */
[----:B------:R-:W2:Y:S01]  /*0580*/  LDG.E R4, desc[UR8][R4.64] ;  /* 0x0000000804047981 */ /* 0x000ea2000c1e1900 */
[----:B------:R-:W-:Y:S01]  /*0590*/  LEA.HI.X R3, R10, UR11, R3, 0x2, P0 ;  /* 0x0000000b0a037c11 */ /* 0x000fe200080f1403 */
[C---:B------:R-:W-:Y:S02]  /*05a0*/  IMAD.WIDE R10, R13.reuse, 0x4, R8 ;  /* 0x000000040d0a7825 */ /* 0x040fe400078e0208 */
[----:B------:R-:W3:Y:S04]  /*05b0*/  LDG.E R8, desc[UR8][R8.64] ;  /* 0x0000000808087981 */ /* 0x000ee8000c1e1900 */
[----:B------:R-:W3:Y:S01]  /*05c0*/  LDG.E R16, desc[UR8][R2.64+0x4] ;  /* 0x0000040802107981 */ /* 0x000ee2000c1e1900 */
[----:B------:R-:W-:-:S03]  /*05d0*/  IMAD.WIDE R12, R13, 0x4, R10 ;  /* 0x000000040d0c7825 */ /* 0x000fc600078e020a */
[----:B------:R-:W4:Y:S04]  /*05e0*/  LDG.E R18, desc[UR8][R10.64] ;  /* 0x000000080a127981 */ /* 0x000f28000c1e1900 */
[----:B------:R-:W4:Y:S04]  /*05f0*/  LDG.E R19, desc[UR8][R2.64+0x8] ;  /* 0x0000080802137981 */ /* 0x000f28000c1e1900 */
[----:B------:R-:W5:Y:S04]  /*0600*/  LDG.E R21, desc[UR8][R2.64+0xc] ;  /* 0x00000c0802157981 */ /* 0x000f68000c1e1900 */
[----:B------:R-:W5:Y:S01]  /*0610*/  LDG.E R12, desc[UR8][R12.64] ;  /* 0x000000080c0c7981 */ /* 0x000f62000c1e1900 */
[----:B------:R-:W-:Y:S01]  /*0620*/  UIADD3 UR4, UPT, UPT, UR4, 0x4, URZ ;  /* 0x0000000404047890 */ /* 0x000fe2000fffe0ff */
[----:B--2---:R-:W-:-:S04]  /*0630*/  IMAD R17, R4, R6, R17 ;  /* 0x0000000604117224 */ /* 0x004fc800078e0211 */
[----:B---3--:R-:W-:-:S04]  /*0640*/  IMAD R16, R16, R8, R17 ;  /* 0x0000000810107224 */ /* 0x008fc800078e0211 */
[----:B----4-:R-:W-:-:S04]  /*0650*/  IMAD R16, R19, R18, R16 ;  /* 0x0000001213107224 */ /* 0x010fc800078e0210 */
[----:B-----5:R-:W-:-:S07]  /*0660*/  IMAD R17, R21, R12, R16 ;  /* 0x0000000c15117224 */ /* 0x020fce00078e0210 */
.L_x_8:
[----:B------:R-:W-:Y:S05]  /*0670*/  BRA.U !UP1, `(.L_x_5) ;  /* 0x00000001098c7547 */ /* 0x000fea000b800000 */
[----:B------:R-:W-:Y:S02]  /*0680*/  UISETP.NE.AND UP0, UPT, UR7, 0x1, UPT ;  /* 0x000000010700788c */ /* 0x000fe4000bf05270 */
[----:B------:R-:W-:-:S04]  /*0690*/  ULOP3.LUT UR5, UR5, 0x1, URZ, 0xc0, !UPT ;  /* 0x0000000105057892 */ /* 0x000fc8000f8ec0ff */
[----:B------:R-:W-:-:S03]  /*06a0*/  UISETP.NE.U32.AND UP1, UPT, UR5, 0x1, UPT ;  /* 0x000000010500788c */ /* 0x000fc6000bf25070 */
        /* <DEDUP_REMOVED lines=9> */
[----:B---3--:R-:W-:Y:S01]  /*0740*/  IMAD.WIDE.U32 R2, R7, 0x4, R2 ;  /* 0x0000000407027825 */ /* 0x008fe200078e0002 */
[----:B------:R-:W-:Y:S02]  /*0750*/  IADD3.X R7, PT, PT, RZ, RZ, RZ, P0, !PT ;  /* 0x000000ffff077210 */ /* 0x000fe400007fe4ff */
[----:B-1----:R-:W-:Y:S01]  /*0760*/  LEA R6, P0, R10, UR6, 0x2 ;  /* 0x000000060a067c11 */ /* 0x002fe2000f8010ff */
[----:B------:R-:W-:Y:S02]  /*0770*/  IMAD.WIDE R8, R8, 0x4, R4 ;  /* 0x0000000408087825 */ /* 0x000fe400078e0204 */
[----:B------:R-:W2:Y:S01]  /*0780*/  LDG.E R2, desc[UR8][R2.64] ;  /* 0x0000000802027981 */ /* 0x000ea2000c1e1900 */
[----:B------:R-:W-:-:S03]  /*0790*/  LEA.HI.X R7, R10, UR7, R7, 0x2, P0 ;  /* 0x000000070a077c11 */ /* 0x000fc600080f1407 */
[----:B------:R-:W2:Y:S04]  /*07a0*/  LDG.E R4, desc[UR8][R4.64] ;  /* 0x0000000804047981 */ /* 0x000ea8000c1e1900 */
[----:B------:R-:W3:Y:S04]  /*07b0*/  LDG.E R6, desc[UR8][R6.64+0x4] ;  /* 0x0000040806067981 */ /* 0x000ee8000c1e1900 */
[----:B------:R-:W3:Y:S01]  /*07c0*/  LDG.E R8, desc[UR8][R8.64] ;  /* 0x0000000808087981 */ /* 0x000ee2000c1e1900 */
[----:B------:R-:W-:Y:S01]  /*07d0*/  UIADD3 UR4, UPT, UPT, UR4, 0x2, URZ ;  /* 0x0000000204047890 */ /* 0x000fe2000fffe0ff */
[----:B--2---:R-:W-:-:S04]  /*07e0*/  IMAD R17, R2, R4, R17 ;  /* 0x0000000402117224 */ /* 0x004fc800078e0211 */
[----:B---3--:R-:W-:-:S07]  /*07f0*/  IMAD R17, R6, R8, R17 ;  /* 0x0000000806117224 */ /* 0x008fce00078e0211 */
.L_x_9:
[----:B------:R-:W-:Y:S05]  /*0800*/  BRA.U UP1, `(.L_x_5) ;  /* 0x0000000101287547 */ /* 0x000fea000b800000 */
[----:B------:R-:W0:Y:S01]  /*0810*/  LDC R6, c[0x0][0x398] ;  /* 0x0000e600ff067b82 */ /* 0x000e220000000800 */
[----:B------:R-:W-:-:S07]  /*0820*/  IADD3 R7, PT, PT, R14, UR4, RZ ;  /* 0x000000040e077c10 */ /* 0x000fce000fffe0ff */
[----:B------:R-:W1:Y:S08]  /*0830*/  LDC.64 R2, c[0x0][0x390] ;  /* 0x0000e400ff027b82 */ /* 0x000e700000000a00 */
[----:B------:R-:W2:Y:S01]  /*0840*/  LDC.64 R4, c[0x0][0x3a8] ;  /* 0x0000ea00ff047b82 */ /* 0x000ea20000000a00 */
[----:B0-----:R-:W-:Y:S02]  /*0850*/  IMAD R9, R6, UR4, R15 ;  /* 0x0000000406097c24 */ /* 0x001fe4000f8e020f */
[----:B-1----:R-:W-:-:S06]  /*0860*/  IMAD.WIDE.U32 R2, R7, 0x4, R2 ;  /* 0x0000000407027825 */ /* 0x002fcc00078e0002 */
[----:B------:R-:W3:Y:S01]  /*0870*/  LDG.E R2, desc[UR8][R2.64] ;  /* 0x0000000802027981 */ /* 0x000ee2000c1e1900 */
[----:B--2---:R-:W-:-:S06]  /*0880*/  IMAD.WIDE R4, R9, 0x4, R4 ;  /* 0x0000000409047825 */ /* 0x004fcc00078e0204 */
[----:B------:R-:W3:Y:S02]  /*0890*/  LDG.E R4, desc[UR8][R4.64] ;  /* 0x0000000804047981 */ /* 0x000ee4000c1e1900 */
[----:B---3--:R-:W-:-:S07]  /*08a0*/  IMAD R17, R2, R4, R17 ;  /* 0x0000000402117224 */ /* 0x008fce00078e0211 */
.L_x_5:
[----:B------:R-:W0:Y:S01]  /*08b0*/  LDC.64 R2, c[0x0][0x3c0] ;  /* 0x0000f000ff027b82 */ /* 0x000e220000000a00 */
[----:B------:R-:W1:Y:S02]  /*08c0*/  LDCU UR4, c[0x0][0x3b0] ;  /* 0x00007600ff0477ac */ /* 0x000e640008000800 */
[----:B-1----:R-:W-:-:S04]  /*08d0*/  IMAD R15, R0, UR4, R15 ;  /* 0x00000004000f7c24 */ /* 0x002fc8000f8e020f */
[----:B0-----:R-:W-:-:S05]  /*08e0*/  IMAD.WIDE R2, R15, 0x4, R2 ;  /* 0x000000040f027825 */ /* 0x001fca00078e0202 */
[----:B------:R-:W-:Y:S01]  /*08f0*/  STG.E desc[UR8][R2.64], R17 ;  /* 0x0000001102007986 */ /* 0x000fe2000c101908 */
[----:B------:R-:W-:Y:S05]  /*0900*/  EXIT ;  /* 0x000000000000794d */ /* 0x000fea0003800000 */
.L_x_10:
        /* <DEDUP_REMOVED lines=15> */
.L_x_12:


//--------------------- .nv.shared._Z15matrixMulShared6MatrixS_S_ --------------------------
	.section	.nv.shared._Z15matrixMulShared6MatrixS_S_,"aw",@nobits
	.sectionflags	@""
	.align	4
.nv.shared._Z15matrixMulShared6MatrixS_S_:
	.zero		3072


//--------------------- .nv.shared.reserved.0     --------------------------
	.section	.nv.shared.reserved.0,"aw",@nobits
	.weak		__nv_reservedSMEM_offset_0_alias
	.size		__nv_reservedSMEM_offset_0_alias, 0, 64
	.other		__nv_reservedSMEM_offset_0_alias,@"STO_CUDA_RESERVED_SHARED STV_DEFAULT"
__nv_reservedSMEM_offset_0_alias:
	.zero		0
	.zero		64


//--------------------- .nv.constant0._Z15matrixMulShared6MatrixS_S_ --------------------------
	.section	.nv.constant0._Z15matrixMulShared6MatrixS_S_,"a",@progbits
	.sectionflags	@""
	.align	4
.nv.constant0._Z15matrixMulShared6MatrixS_S_:
	.zero		968


//--------------------- .nv.constant0._Z15matrixMulGlobal6MatrixS_S_ --------------------------
	.section	.nv.constant0._Z15matrixMulGlobal6MatrixS_S_,"a",@progbits
	.sectionflags	@""
	.align	4
.nv.constant0._Z15matrixMulGlobal6MatrixS_S_:
	.zero		968


//--------------------- SYMBOLS --------------------------

	.type		.nv.reservedSmem.offset0,@object
	.size		.nv.reservedSmem.offset0,0x4
	.type		.nv.reservedSmem.cap,@object
	.size		.nv.reservedSmem.cap,0x4
